# CuTe-DSL kernel — source=cudnn_frontend_dsl family=grouped_gemm_swiglu
# config = {"ab_dtype": "Float8E4M3FN", "sf_vec": 32, "d_dtype": "Float8E4M3FN", "vector_f32": true, "mma_mn": [128, 256], "cluster_mn": [1, 1]}


// ===== COMPILED SASS (sm_100a) =====

	.target	sm_100a

	.elftype	@"ET_EXEC"


//--------------------- .note.nv.tkinfo           --------------------------
	.section	.note.nv.tkinfo,"",@"SHT_NOTE"
	.sectionflags	@"SHF_NOTE_NV_TKINFO"
	.tkinfo
        /*0018*/ 	.word	0x00000081
        /*0030*/ 	.string	""
        /*0030*/ 	.string	"ptxas"
        /*0030*/ 	.string	"Cuda compilation tools, release 12.9, V12.9.83"
        /*0030*/ 	.string	"Build system must define TOOLS_VERSION_EXTENDED"
        /*0030*/ 	.string	"-O 3 -arch sm_100a "



//--------------------- .note.nv.cuver            --------------------------
	.section	.note.nv.cuver,"",@"SHT_NOTE"
	.sectionflags	@"SHF_NOTE_NV_CUVER"
        /*0018*/ 	.short	0x0001
        /*001a*/ 	.short	0x0064
        /*001c*/ 	.short	0x0001
        /*001e*/ 	.short	0x0000
        /*0020*/ 	.short	0x0001
        /*0022*/ 	.short	0x0000


//--------------------- .nv.info                  --------------------------
	.section	.nv.info,"",@"SHT_CUDA_INFO"
	.align	4


	//----- nvinfo : EIATTR_REGCOUNT
	.align		4
        /*0000*/ 	.byte	0x04, 0x2f
        /*0002*/ 	.short	(.L_4 - .L_3)
	.align		4
.L_3:
        /*0004*/ 	.word	index@(kernel_cutlass_kernel_cudnngrouped_gemmgrouped_gemm_swiglugrouped_gemm_swiglu_quantBlockScaledContiguousGroupedGemmKernel_object_at__TiledMMA_ThrLayoutVMNK11110000_PermutationMNK____MMAAt_0)
        /*0008*/ 	.word	0x00000084


	//----- nvinfo : EIATTR_FRAME_SIZE
	.align		4
.L_4:
        /*000c*/ 	.byte	0x04, 0x11
        /*000e*/ 	.short	(.L_6 - .L_5)
	.align		4
.L_5:
        /*0010*/ 	.word	index@($__internal_2_$__cuda_sm10x_tcgen05_guardrail_trap_unallocated_columns_being_dealloced)
        /*0014*/ 	.word	0x00000000


	//----- nvinfo : EIATTR_FRAME_SIZE
	.align		4
.L_6:
        /*0018*/ 	.byte	0x04, 0x11
        /*001a*/ 	.short	(.L_8 - .L_7)
	.align		4
.L_7:
        /*001c*/ 	.word	index@($__internal_1_$__cuda_sm10x_tcgen05_guardrail_trap_phase_invalid_during_alloc)
        /*0020*/ 	.word	0x00000000


	//----- nvinfo : EIATTR_FRAME_SIZE
	.align		4
.L_8:
        /*0024*/ 	.byte	0x04, 0x11
        /*0026*/ 	.short	(.L_10 - .L_9)
	.align		4
.L_9:
        /*0028*/ 	.word	index@($__internal_0_$__cuda_sm10x_tcgen05_guardrail_trap_col_being_dealloced_not_returned_by_alloc)
        /*002c*/ 	.word	0x00000000


	//----- nvinfo : EIATTR_FRAME_SIZE
	.align		4
.L_10:
        /*0030*/ 	.byte	0x04, 0x11
        /*0032*/ 	.short	(.L_12 - .L_11)
	.align		4
.L_11:
        /*0034*/ 	.word	index@(kernel_cutlass_kernel_cudnngrouped_gemmgrouped_gemm_swiglugrouped_gemm_swiglu_quantBlockScaledContiguousGroupedGemmKernel_object_at__TiledMMA_ThrLayoutVMNK11110000_PermutationMNK____MMAAt_0)
        /*0038*/ 	.word	0x00000000


	//----- nvinfo : EIATTR_MIN_STACK_SIZE
	.align		4
.L_12:
        /*003c*/ 	.byte	0x04, 0x12
        /*003e*/ 	.short	(.L_14 - .L_13)
	.align		4
.L_13:
        /*0040*/ 	.word	index@(kernel_cutlass_kernel_cudnngrouped_gemmgrouped_gemm_swiglugrouped_gemm_swiglu_quantBlockScaledContiguousGroupedGemmKernel_object_at__TiledMMA_ThrLayoutVMNK11110000_PermutationMNK____MMAAt_0)
        /*0044*/ 	.word	0x00000000
.L_14:


//--------------------- .nv.info.kernel_cutlass_kernel_cudnngrouped_gemmgrouped_gemm_swiglugrouped_gemm_swiglu_quantBlockScaledContiguousGroupedGemmKernel_object_at__TiledMMA_ThrLayoutVMNK11110000_PermutationMNK____MMAAt_0 --------------------------
	.section	.nv.info.kernel_cutlass_kernel_cudnngrouped_gemmgrouped_gemm_swiglugrouped_gemm_swiglu_quantBlockScaledContiguousGroupedGemmKernel_object_at__TiledMMA_ThrLayoutVMNK11110000_PermutationMNK____MMAAt_0,"",@"SHT_CUDA_INFO"
	.sectionflags	@""
	.align	4


	//----- nvinfo : EIATTR_CUDA_API_VERSION
	.align		4
        /*0000*/ 	.byte	0x04, 0x37
        /*0002*/ 	.short	(.L_16 - .L_15)
.L_15:
        /*0004*/ 	.word	0x00000081


	//----- nvinfo : EIATTR_KPARAM_INFO
	.align		4
.L_16:
        /*0008*/ 	.byte	0x04, 0x17
        /*000a*/ 	.short	(.L_18 - .L_17)
.L_17:
        /*000c*/ 	.word	0x00000000
        /*0010*/ 	.short	0x000f
        /*0012*/ 	.short	0x03f8
        /*0014*/ 	.byte	0x00, 0xf0, 0x31, 0x00


	//----- nvinfo : EIATTR_KPARAM_INFO
	.align		4
.L_18:
        /*0018*/ 	.byte	0x04, 0x17
        /*001a*/ 	.short	(.L_20 - .L_19)
.L_19:
        /*001c*/ 	.word	0x00000000
        /*0020*/ 	.short	0x000e
        /*0022*/ 	.short	0x03ec
        /*0024*/ 	.byte	0x00, 0xf0, 0x31, 0x00


	//----- nvinfo : EIATTR_KPARAM_INFO
	.align		4
.L_20:
        /*0028*/ 	.byte	0x04, 0x17
        /*002a*/ 	.short	(.L_22 - .L_21)
.L_21:
        /*002c*/ 	.word	0x00000000
        /*0030*/ 	.short	0x000d
        /*0032*/ 	.short	0x03e0
        /*0034*/ 	.byte	0x00, 0xf0, 0x31, 0x00


	//----- nvinfo : EIATTR_KPARAM_INFO
	.align		4
.L_22:
        /*0038*/ 	.byte	0x04, 0x17
        /*003a*/ 	.short	(.L_24 - .L_23)
.L_23:
        /*003c*/ 	.word	0x00000000
        /*0040*/ 	.short	0x000c
        /*0042*/ 	.short	0x03d8
        /*0044*/ 	.byte	0x00, 0xf0, 0x21, 0x00


	//----- nvinfo : EIATTR_KPARAM_INFO
	.align		4
.L_24:
        /*0048*/ 	.byte	0x04, 0x17
        /*004a*/ 	.short	(.L_26 - .L_25)
.L_25:
        /*004c*/ 	.word	0x00000000
        /*0050*/ 	.short	0x000b
        /*0052*/ 	.short	0x03d0
        /*0054*/ 	.byte	0x00, 0xf0, 0x21, 0x00


	//----- nvinfo : EIATTR_KPARAM_INFO
	.align		4
.L_26:
        /*0058*/ 	.byte	0x04, 0x17
        /*005a*/ 	.short	(.L_28 - .L_27)
.L_27:
        /*005c*/ 	.word	0x00000000
        /*0060*/ 	.short	0x000a
        /*0062*/ 	.short	0x03c8
        /*0064*/ 	.byte	0x00, 0xf0, 0x21, 0x00


	//----- nvinfo : EIATTR_KPARAM_INFO
	.align		4
.L_28:
        /*0068*/ 	.byte	0x04, 0x17
        /*006a*/ 	.short	(.L_30 - .L_29)
.L_29:
        /*006c*/ 	.word	0x00000000
        /*0070*/ 	.short	0x0009
        /*0072*/ 	.short	0x03c0
        /*0074*/ 	.byte	0x00, 0xf0, 0x21, 0x00


	//----- nvinfo : EIATTR_KPARAM_INFO
	.align		4
.L_30:
        /*0078*/ 	.byte	0x04, 0x17
        /*007a*/ 	.short	(.L_32 - .L_31)
.L_31:
        /*007c*/ 	.word	0x00000000
        /*0080*/ 	.short	0x0008
        /*0082*/ 	.short	0x0340
        /*0084*/ 	.byte	0x00, 0xf0, 0x01, 0x02


	//----- nvinfo : EIATTR_KPARAM_INFO
	.align		4
.L_32:
        /*0088*/ 	.byte	0x04, 0x17
        /*008a*/ 	.short	(.L_34 - .L_33)
.L_33:
        /*008c*/ 	.word	0x00000000
        /*0090*/ 	.short	0x0007
        /*0092*/ 	.short	0x02c0
        /*0094*/ 	.byte	0x00, 0xf0, 0x01, 0x02


	//----- nvinfo : EIATTR_KPARAM_INFO
	.align		4
.L_34:
        /*0098*/ 	.byte	0x04, 0x17
        /*009a*/ 	.short	(.L_36 - .L_35)
.L_35:
        /*009c*/ 	.word	0x00000000
        /*00a0*/ 	.short	0x0006
        /*00a2*/ 	.short	0x0240
        /*00a4*/ 	.byte	0x00, 0xf0, 0x01, 0x02


	//----- nvinfo : EIATTR_KPARAM_INFO
	.align		4
.L_36:
        /*00a8*/ 	.byte	0x04, 0x17
        /*00aa*/ 	.short	(.L_38 - .L_37)
.L_37:
        /*00ac*/ 	.word	0x00000000
        /*00b0*/ 	.short	0x0005
        /*00b2*/ 	.short	0x01c0
        /*00b4*/ 	.byte	0x00, 0xf0, 0x01, 0x02


	//----- nvinfo : EIATTR_KPARAM_INFO
	.align		4
.L_38:
        /*00b8*/ 	.byte	0x04, 0x17
        /*00ba*/ 	.short	(.L_40 - .L_39)
.L_39:
        /*00bc*/ 	.word	0x00000000
        /*00c0*/ 	.short	0x0004
        /*00c2*/ 	.short	0x0140
        /*00c4*/ 	.byte	0x00, 0xf0, 0x01, 0x02


	//----- nvinfo : EIATTR_KPARAM_INFO
	.align		4
.L_40:
        /*00c8*/ 	.byte	0x04, 0x17
        /*00ca*/ 	.short	(.L_42 - .L_41)
.L_41:
        /*00cc*/ 	.word	0x00000000
        /*00d0*/ 	.short	0x0003
        /*00d2*/ 	.short	0x00c0
        /*00d4*/ 	.byte	0x00, 0xf0, 0x01, 0x02


	//----- nvinfo : EIATTR_KPARAM_INFO
	.align		4
.L_42:
        /*00d8*/ 	.byte	0x04, 0x17
        /*00da*/ 	.short	(.L_44 - .L_43)
.L_43:
        /*00dc*/ 	.word	0x00000000
        /*00e0*/ 	.short	0x0002
        /*00e2*/ 	.short	0x0040
        /*00e4*/ 	.byte	0x00, 0xf0, 0x01, 0x02


	//----- nvinfo : EIATTR_KPARAM_INFO
	.align		4
.L_44:
        /*00e8*/ 	.byte	0x04, 0x17
        /*00ea*/ 	.short	(.L_46 - .L_45)
.L_45:
        /*00ec*/ 	.word	0x00000000
        /*00f0*/ 	.short	0x0001
        /*00f2*/ 	.short	0x000c
        /*00f4*/ 	.byte	0x00, 0xf0, 0x31, 0x00


	//----- nvinfo : EIATTR_KPARAM_INFO
	.align		4
.L_46:
        /*00f8*/ 	.byte	0x04, 0x17
        /*00fa*/ 	.short	(.L_48 - .L_47)
.L_47:
        /*00fc*/ 	.word	0x00000000
        /*0100*/ 	.short	0x0000
        /*0102*/ 	.short	0x0000
        /*0104*/ 	.byte	0x00, 0xf0, 0x31, 0x00


	//----- nvinfo : EIATTR_AT_ENTRY_FRAGMENTS
	.align		4
.L_48:
        /*0108*/ 	.byte	0x04, 0x4f
        /*010a*/ 	.short	(.L_50 - .L_49)


	//   ....[0]....
.L_49:
        /*010c*/ 	.word	0x00000004


	//----- nvinfo : EIATTR_RESERVED_SMEM_USED
	.align		4
.L_50:
        /*0110*/ 	.byte	0x01, 0x41
	.zero		2


	//----- nvinfo : EIATTR_SPARSE_MMA_MASK
	.align		4
        /*0114*/ 	.byte	0x03, 0x50
        /*0116*/ 	.short	0x0000


	//----- nvinfo : EIATTR_TCGEN05_1CTA_USED
	.align		4
        /*0118*/ 	.byte	0x01, 0x51
	.zero		2


	//----- nvinfo : EIATTR_MAXREG_COUNT
	.align		4
        /*011c*/ 	.byte	0x03, 0x1b
        /*011e*/ 	.short	0x00ff


	//----- nvinfo : EIATTR_NUM_BARRIERS
	.align		4
        /*0120*/ 	.byte	0x02, 0x4c
        /*0122*/ 	.byte	0x05
	.zero		1


	//----- nvinfo : EIATTR_INT_WARP_WIDE_INSTR_OFFSETS
	.align		4
        /*0124*/ 	.byte	0x04, 0x31
        /*0126*/ 	.short	(.L_52 - .L_51)


	//   ....[0]....
.L_51:
        /*0128*/ 	.word	0x00004490


	//   ....[1]....
        /*012c*/ 	.word	0x000044d0


	//----- nvinfo : EIATTR_COOP_GROUP_MASK_REGIDS
	.align		4
.L_52:
        /*0130*/ 	.byte	0x04, 0x29
        /*0132*/ 	.short	(.L_54 - .L_53)


	//   ....[0]....
.L_53:
        /*0134*/ 	.word	0xffffffff


	//   ....[1]....
        /*0138*/ 	.word	0xffffffff


	//   ....[2]....
        /*013c*/ 	.word	0xffffffff


	//   ....[3]....
        /*0140*/ 	.word	0xffffffff


	//   ....[4]....
        /*0144*/ 	.word	0xffffffff


	//   ....[5]....
        /*0148*/ 	.word	0xffffffff


	//   ....[6]....
        /*014c*/ 	.word	0xffffffff


	//   ....[7]....
        /*0150*/ 	.word	0xffffffff


	//   ....[8]....
        /*0154*/ 	.word	0xffffffff


	//----- nvinfo : EIATTR_COOP_GROUP_INSTR_OFFSETS
	.align		4
.L_54:
        /*0158*/ 	.byte	0x04, 0x28
        /*015a*/ 	.short	(.L_56 - .L_55)


	//   ....[0]....
.L_55:
        /*015c*/ 	.word	0x000000b0


	//   ....[1]....
        /*0160*/ 	.word	0x00000960


	//   ....[2]....
        /*0164*/ 	.word	0x00000ba0


	//   ....[3]....
        /*0168*/ 	.word	0x00000c00


	//   ....[4]....
        /*016c*/ 	.word	0x000023b0


	//   ....[5]....
        /*0170*/ 	.word	0x00002670


	//   ....[6]....
        /*0174*/ 	.word	0x000040d0


	//   ....[7]....
        /*0178*/ 	.word	0x00004330


	//   ....[8]....
        /*017c*/ 	.word	0x00004580


	//----- nvinfo : EIATTR_VRC_CTA_INIT_COUNT
	.align		4
.L_56:
        /*0180*/ 	.byte	0x02, 0x4a
        /*0182*/ 	.byte	0x80
	.zero		1


	//----- nvinfo : EIATTR_MBARRIER_INSTR_OFFSETS
	.align		4
        /*0184*/ 	.byte	0x04, 0x39
        /*0186*/ 	.short	(.L_58 - .L_57)


	//   ....[0]....
.L_57:
        /*0188*/ 	.word	0x00000330
        /*018c*/ 	.word	0x000000ff
        /*0190*/ 	.word	0x00000000
        /*0194*/ 	.short	0x0100
        /*0196*/ 	.byte	0x05
	.zero		1


	//   ....[1]....
        /*0198*/ 	.word	0x00000340
        /*019c*/ 	.word	0x000000ff
        /*01a0*/ 	.word	0x00000008
        /*01a4*/ 	.short	0x0100
        /*01a6*/ 	.byte	0x05
	.zero		1


	//   ....[2]....
        /*01a8*/ 	.word	0x00000350
        /*01ac*/ 	.word	0x000000ff
        /*01b0*/ 	.word	0x00000010
        /*01b4*/ 	.short	0x0100
        /*01b6*/ 	.byte	0x05
	.zero		1


	//   ....[3]....
        /*01b8*/ 	.word	0x00000360
        /*01bc*/ 	.word	0x000000ff
        /*01c0*/ 	.word	0x00000018
        /*01c4*/ 	.short	0x0100
        /*01c6*/ 	.byte	0x05
	.zero		1


	//   ....[4]....
        /*01c8*/ 	.word	0x00000370
        /*01cc*/ 	.word	0x000000ff
        /*01d0*/ 	.word	0x00000020
        /*01d4*/ 	.short	0x0100
        /*01d6*/ 	.byte	0x05
	.zero		1


	//   ....[5]....
        /*01d8*/ 	.word	0x00000380
        /*01dc*/ 	.word	0x000000ff
        /*01e0*/ 	.word	0x00000028
        /*01e4*/ 	.short	0x0100
        /*01e6*/ 	.byte	0x05
	.zero		1


	//   ....[6]....
        /*01e8*/ 	.word	0x00000390
        /*01ec*/ 	.word	0x000000ff
        /*01f0*/ 	.word	0x00000030
        /*01f4*/ 	.short	0x0100
        /*01f6*/ 	.byte	0x05
	.zero		1


	//   ....[7]....
        /*01f8*/ 	.word	0x000003a0
        /*01fc*/ 	.word	0x000000ff
        /*0200*/ 	.word	0x00000038
        /*0204*/ 	.short	0x0100
        /*0206*/ 	.byte	0x05
	.zero		1


	//   ....[8]....
        /*0208*/ 	.word	0x000004b0
        /*020c*/ 	.word	0x000000ff
        /*0210*/ 	.word	0x00000040
        /*0214*/ 	.short	0x0100
        /*0216*/ 	.byte	0x06
	.zero		1


	//   ....[9]....
        /*0218*/ 	.word	0x000004c0
        /*021c*/ 	.word	0x000000ff
        /*0220*/ 	.word	0x00000048
        /*0224*/ 	.short	0x0100
        /*0226*/ 	.byte	0x06
	.zero		1


	//   ....[10]....
        /*0228*/ 	.word	0x000005d0
        /*022c*/ 	.word	0x000000ff
        /*0230*/ 	.word	0x00000050
        /*0234*/ 	.short	0x0100
        /*0236*/ 	.byte	0x06
	.zero		1


	//   ....[11]....
        /*0238*/ 	.word	0x000005e0
        /*023c*/ 	.word	0x000000ff
        /*0240*/ 	.word	0x00000058
        /*0244*/ 	.short	0x0100
        /*0246*/ 	.byte	0x06
	.zero		1


	//   ....[12]....
        /*0248*/ 	.word	0x000005f0
        /*024c*/ 	.word	0x000000ff
        /*0250*/ 	.word	0x00000060
        /*0254*/ 	.short	0x0100
        /*0256*/ 	.byte	0x06
	.zero		1


	//   ....[13]....
        /*0258*/ 	.word	0x00000600
        /*025c*/ 	.word	0x000000ff
        /*0260*/ 	.word	0x00000068
        /*0264*/ 	.short	0x0100
        /*0266*/ 	.byte	0x06
	.zero		1


	//   ....[14]....
        /*0268*/ 	.word	0x00000c60
        /*026c*/ 	.word	0x0000000e
        /*0270*/ 	.word	0x00000060
        /*0274*/ 	.short	0x010a
        /*0276*/ 	.byte	0xff
	.zero		1


	//   ....[15]....
        /*0278*/ 	.word	0x00000d40
        /*027c*/ 	.word	0x0000000e
        /*0280*/ 	.word	0x00000050
        /*0284*/ 	.short	0x0101
        /*0286*/ 	.byte	0xff
	.zero		1


	//   ....[16]....
        /*0288*/ 	.word	0x00000f50
        /*028c*/ 	.word	0x00000002
        /*0290*/ 	.word	0x00000060
        /*0294*/ 	.short	0x010a
        /*0296*/ 	.byte	0xff
	.zero		1


	//   ....[17]....
        /*0298*/ 	.word	0x00001070
        /*029c*/ 	.word	0x00000002
        /*02a0*/ 	.word	0x00000050
        /*02a4*/ 	.short	0x0101
        /*02a6*/ 	.byte	0xff
	.zero		1


	//   ....[18]....
        /*02a8*/ 	.word	0x00001080
        /*02ac*/ 	.word	0x00000008
        /*02b0*/ 	.word	0x00000060
        /*02b4*/ 	.short	0x010a
        /*02b6*/ 	.byte	0xff
	.zero		1


	//   ....[19]....
        /*02b8*/ 	.word	0x000010f0
        /*02bc*/ 	.word	0x000000ff
        /*02c0*/ 	.word	0x00000050
        /*02c4*/ 	.short	0x010a
        /*02c6*/ 	.byte	0x17
	.zero		1


	//   ....[20]....
        /*02c8*/ 	.word	0x00001170
        /*02cc*/ 	.word	0x000000ff
        /*02d0*/ 	.word	0x00000060
        /*02d4*/ 	.short	0x0101
        /*02d6*/ 	.byte	0x17
	.zero		1


	//   ....[21]....
        /*02d8*/ 	.word	0x00001330
        /*02dc*/ 	.word	0x000000ff
        /*02e0*/ 	.word	0x00000020
        /*02e4*/ 	.short	0x010a
        /*02e6*/ 	.byte	0x05
	.zero		1


	//   ....[22]....
        /*02e8*/ 	.word	0x00001480
        /*02ec*/ 	.word	0x000000ff
        /*02f0*/ 	.word	0x00000020
        /*02f4*/ 	.short	0x010a
        /*02f6*/ 	.byte	0x05
	.zero		1


	//   ....[23]....
        /*02f8*/ 	.word	0x000015d0
        /*02fc*/ 	.word	0x000000ff
        /*0300*/ 	.word	0x00000020
        /*0304*/ 	.short	0x010a
        /*0306*/ 	.byte	0x16
	.zero		1


	//   ....[24]....
        /*0308*/ 	.word	0x00001620
        /*030c*/ 	.word	0x00000003
        /*0310*/ 	.word	0x00000050
        /*0314*/ 	.short	0x010a
        /*0316*/ 	.byte	0xff
	.zero		1


	//   ....[25]....
        /*0318*/ 	.word	0x000016c0
        /*031c*/ 	.word	0x00000003
        /*0320*/ 	.word	0x00000060
        /*0324*/ 	.short	0x0101
        /*0326*/ 	.byte	0xff
	.zero		1


	//   ....[26]....
        /*0328*/ 	.word	0x00001830
        /*032c*/ 	.word	0x000000ff
        /*0330*/ 	.word	0x00000020
        /*0334*/ 	.short	0x010a
        /*0336*/ 	.byte	0x05
	.zero		1


	//   ....[27]....
        /*0338*/ 	.word	0x000018f0
        /*033c*/ 	.word	0x000000ff
        /*0340*/ 	.word	0x00000050
        /*0344*/ 	.short	0x010a
        /*0346*/ 	.byte	0x0c
	.zero		1


	//   ....[28]....
        /*0348*/ 	.word	0x00001970
        /*034c*/ 	.word	0x000000ff
        /*0350*/ 	.word	0x00000060
        /*0354*/ 	.short	0x0101
        /*0356*/ 	.byte	0x0c
	.zero		1


	//   ....[29]....
        /*0358*/ 	.word	0x00001db0
        /*035c*/ 	.word	0x000000ff
        /*0360*/ 	.word	0x00000000
        /*0364*/ 	.short	0x010a
        /*0366*/ 	.byte	0x11
	.zero		1


	//   ....[30]....
        /*0368*/ 	.word	0x00001dd0
        /*036c*/ 	.word	0x000000ff
        /*0370*/ 	.word	0x00000048
        /*0374*/ 	.short	0x010a
        /*0376*/ 	.byte	0x0c
	.zero		1


	//   ....[31]....
        /*0378*/ 	.word	0x00001df0
        /*037c*/ 	.word	0x000000ff
        /*0380*/ 	.word	0x00000048
        /*0384*/ 	.short	0x010a
        /*0386*/ 	.byte	0x0c
	.zero		1


	//   ....[32]....
        /*0388*/ 	.word	0x00002000
        /*038c*/ 	.word	0x000000ff
        /*0390*/ 	.word	0x00000000
        /*0394*/ 	.short	0x010a
        /*0396*/ 	.byte	0x0d
	.zero		1


	//   ....[33]....
        /*0398*/ 	.word	0x00002160
        /*039c*/ 	.word	0x000000ff
        /*03a0*/ 	.word	0x00000000
        /*03a4*/ 	.short	0x010a
        /*03a6*/ 	.byte	0x10
	.zero		1


	//   ....[34]....
        /*03a8*/ 	.word	0x000021f0
        /*03ac*/ 	.word	0x000000ff
        /*03b0*/ 	.word	0x00000048
        /*03b4*/ 	.short	0x010a
        /*03b6*/ 	.byte	0x0c
	.zero		1


	//   ....[35]....
        /*03b8*/ 	.word	0x00002200
        /*03bc*/ 	.word	0x00000002
        /*03c0*/ 	.word	0x00000050
        /*03c4*/ 	.short	0x010a
        /*03c6*/ 	.byte	0xff
	.zero		1


	//   ....[36]....
        /*03c8*/ 	.word	0x000022a0
        /*03cc*/ 	.word	0x00000002
        /*03d0*/ 	.word	0x00000060
        /*03d4*/ 	.short	0x0101
        /*03d6*/ 	.byte	0xff
	.zero		1


	//   ....[37]....
        /*03d8*/ 	.word	0x00002350
        /*03dc*/ 	.word	0x000000ff
        /*03e0*/ 	.word	0x00000048
        /*03e4*/ 	.short	0x010a
        /*03e6*/ 	.byte	0x0c
	.zero		1


	//   ....[38]....
        /*03e8*/ 	.word	0x000026e0
        /*03ec*/ 	.word	0x00000057
        /*03f0*/ 	.word	0x00000050
        /*03f4*/ 	.short	0x010a
        /*03f6*/ 	.byte	0xff
	.zero		1


	//   ....[39]....
        /*03f8*/ 	.word	0x00002740
        /*03fc*/ 	.word	0x00000057
        /*0400*/ 	.word	0x00000060
        /*0404*/ 	.short	0x0101
        /*0406*/ 	.byte	0xff
	.zero		1


	//   ....[40]....
        /*0408*/ 	.word	0x00002b10
        /*040c*/ 	.word	0x00000057
        /*0410*/ 	.word	0x00000040
        /*0414*/ 	.short	0x010a
        /*0416*/ 	.byte	0xff
	.zero		1


	//   ....[41]....
        /*0418*/ 	.word	0x00002f60
        /*041c*/ 	.word	0x00000057
        /*0420*/ 	.word	0x00000048
        /*0424*/ 	.short	0x0101
        /*0426*/ 	.byte	0xff
	.zero		1


	//   ....[42]....
        /*0428*/ 	.word	0x00004090
        /*042c*/ 	.word	0x00000003
        /*0430*/ 	.word	0x00000050
        /*0434*/ 	.short	0x010a
        /*0436*/ 	.byte	0xff
	.zero		1


	//   ....[43]....
        /*0438*/ 	.word	0x00004140
        /*043c*/ 	.word	0x00000003
        /*0440*/ 	.word	0x00000060
        /*0444*/ 	.short	0x0101
        /*0446*/ 	.byte	0xff
	.zero		1


	//   ....[44]....
        /*0448*/ 	.word	0x000045d0
        /*044c*/ 	.word	0x0000000e
        /*0450*/ 	.word	0x00000060
        /*0454*/ 	.short	0x010a
        /*0456*/ 	.byte	0xff
	.zero		1


	//   ....[45]....
        /*0458*/ 	.word	0x00004630
        /*045c*/ 	.word	0x00000002
        /*0460*/ 	.word	0x00000060
        /*0464*/ 	.short	0x010a
        /*0466*/ 	.byte	0xff
	.zero		1


	//   ....[46]....
        /*0468*/ 	.word	0x00004690
        /*046c*/ 	.word	0x00000008
        /*0470*/ 	.word	0x00000060
        /*0474*/ 	.short	0x010a
        /*0476*/ 	.byte	0xff
	.zero		1


	//   ....[47]....
        /*0478*/ 	.word	0x000046f0
        /*047c*/ 	.word	0x00000000
        /*0480*/ 	.word	0x00000050
        /*0484*/ 	.short	0x010a
        /*0486*/ 	.byte	0xff
	.zero		1


	//   ....[48]....
        /*0488*/ 	.word	0x00004770
        /*048c*/ 	.word	0x00000000
        /*0490*/ 	.word	0x00000020
        /*0494*/ 	.short	0x010a
        /*0496*/ 	.byte	0xff
	.zero		1


	//   ....[49]....
        /*0498*/ 	.word	0x000047d0
        /*049c*/ 	.word	0x00000003
        /*04a0*/ 	.word	0x00000050
        /*04a4*/ 	.short	0x010a
        /*04a6*/ 	.byte	0xff
	.zero		1


	//   ....[50]....
        /*04a8*/ 	.word	0x00004850
        /*04ac*/ 	.word	0x00000000
        /*04b0*/ 	.word	0x00000020
        /*04b4*/ 	.short	0x010a
        /*04b6*/ 	.byte	0xff
	.zero		1


	//   ....[51]....
        /*04b8*/ 	.word	0x000048b0
        /*04bc*/ 	.word	0x00000002
        /*04c0*/ 	.word	0x00000050
        /*04c4*/ 	.short	0x010a
        /*04c6*/ 	.byte	0xff
	.zero		1


	//   ....[52]....
        /*04c8*/ 	.word	0x00004930
        /*04cc*/ 	.word	0x00000000
        /*04d0*/ 	.word	0x00000048
        /*04d4*/ 	.short	0x010a
        /*04d6*/ 	.byte	0xff
	.zero		1


	//   ....[53]....
        /*04d8*/ 	.word	0x000049b0
        /*04dc*/ 	.word	0x00000000
        /*04e0*/ 	.word	0x00000000
        /*04e4*/ 	.short	0x010a
        /*04e6*/ 	.byte	0xff
	.zero		1


	//   ....[54]....
        /*04e8*/ 	.word	0x00004a20
        /*04ec*/ 	.word	0x00000002
        /*04f0*/ 	.word	0x00000050
        /*04f4*/ 	.short	0x010a
        /*04f6*/ 	.byte	0xff
	.zero		1


	//   ....[55]....
        /*04f8*/ 	.word	0x00004aa0
        /*04fc*/ 	.word	0x00000000
        /*0500*/ 	.word	0x00000048
        /*0504*/ 	.short	0x010a
        /*0506*/ 	.byte	0xff
	.zero		1


	//   ....[56]....
        /*0508*/ 	.word	0x00004af0
        /*050c*/ 	.word	0x00000057
        /*0510*/ 	.word	0x00000050
        /*0514*/ 	.short	0x010a
        /*0516*/ 	.byte	0xff
	.zero		1


	//   ....[57]....
        /*0518*/ 	.word	0x00004b50
        /*051c*/ 	.word	0x00000057
        /*0520*/ 	.word	0x00000040
        /*0524*/ 	.short	0x010a
        /*0526*/ 	.byte	0xff
	.zero		1


	//   ....[58]....
        /*0528*/ 	.word	0x00004bb0
        /*052c*/ 	.word	0x00000003
        /*0530*/ 	.word	0x00000050
        /*0534*/ 	.short	0x010a
        /*0536*/ 	.byte	0xff
	.zero		1


	//----- nvinfo : EIATTR_NUM_MBARRIERS
	.align		4
.L_58:
        /*0538*/ 	.byte	0x03, 0x38
        /*053a*/ 	.short	0x000e


	//----- nvinfo : EIATTR_EXIT_INSTR_OFFSETS
	.align		4
        /*053c*/ 	.byte	0x04, 0x1c
        /*053e*/ 	.short	(.L_60 - .L_59)


	//   ....[0]....
.L_59:
        /*0540*/ 	.word	0x00002380


	//   ....[1]....
        /*0544*/ 	.word	0x000045b0


	//----- nvinfo : EIATTR_MAX_THREADS
	.align		4
.L_60:
        /*0548*/ 	.byte	0x04, 0x05
        /*054a*/ 	.short	(.L_62 - .L_61)
.L_61:
        /*054c*/ 	.word	0x000000e0
        /*0550*/ 	.word	0x00000001
        /*0554*/ 	.word	0x00000001


	//----- nvinfo : EIATTR_CRS_STACK_SIZE
	.align		4
.L_62:
        /*0558*/ 	.byte	0x04, 0x1e
        /*055a*/ 	.short	(.L_64 - .L_63)
.L_63:
        /*055c*/ 	.word	0x00000000


	//----- nvinfo : EIATTR_CBANK_PARAM_SIZE
	.align		4
.L_64:
        /*0560*/ 	.byte	0x03, 0x19
        /*0562*/ 	.short	0x0404


	//----- nvinfo : EIATTR_PARAM_CBANK
	.align		4
        /*0564*/ 	.byte	0x04, 0x0a
        /*0566*/ 	.short	(.L_66 - .L_65)
	.align		4
.L_65:
        /*0568*/ 	.word	index@(.nv.constant0.kernel_cutlass_kernel_cudnngrouped_gemmgrouped_gemm_swiglugrouped_gemm_swiglu_quantBlockScaledContiguousGroupedGemmKernel_object_at__TiledMMA_ThrLayoutVMNK11110000_PermutationMNK____MMAAt_0)
        /*056c*/ 	.short	0x0380
        /*056e*/ 	.short	0x0404


	//----- nvinfo : EIATTR_SW_WAR
	.align		4
.L_66:
        /*0570*/ 	.byte	0x04, 0x36
        /*0572*/ 	.short	(.L_68 - .L_67)
.L_67:
        /*0574*/ 	.word	0x00000008
.L_68:


//--------------------- .nv.compat                --------------------------
	.section	.nv.compat,"",@"SHT_CUDA_COMPAT_INFO"
	.align	4
        /*0000*/ 	.byte	0x02, 0x02, 0x02, 0x00, 0x02, 0x05, 0x05, 0x00, 0x02, 0x03, 0x01, 0x00, 0x02, 0x06, 0x01, 0x00


//--------------------- .nv.callgraph             --------------------------
	.section	.nv.callgraph,"",@"SHT_CUDA_CALLGRAPH"
	.align	4
	.sectionentsize	8
	.align		4
        /*0000*/ 	.word	0x00000000
	.align		4
        /*0004*/ 	.word	0xffffffff
	.align		4
        /*0008*/ 	.word	0x00000000
	.align		4
        /*000c*/ 	.word	0xfffffffe
	.align		4
        /*0010*/ 	.word	0x00000000
	.align		4
        /*0014*/ 	.word	0xfffffffd
	.align		4
        /*0018*/ 	.word	0x00000000
	.align		4
        /*001c*/ 	.word	0xfffffffc


//--------------------- .text.kernel_cutlass_kernel_cudnngrouped_gemmgrouped_gemm_swiglugrouped_gemm_swiglu_quantBlockScaledContiguousGroupedGemmKernel_object_at__TiledMMA_ThrLayoutVMNK11110000_PermutationMNK____MMAAt_0 --------------------------
	.section	.text.kernel_cutlass_kernel_cudnngrouped_gemmgrouped_gemm_swiglugrouped_gemm_swiglu_quantBlockScaledContiguousGroupedGemmKernel_object_at__TiledMMA_ThrLayoutVMNK11110000_PermutationMNK____MMAAt_0,"ax",@progbits
	.align	128
        .global         kernel_cutlass_kernel_cudnngrouped_gemmgrouped_gemm_swiglugrouped_gemm_swiglu_quantBlockScaledContiguousGroupedGemmKernel_object_at__TiledMMA_ThrLayoutVMNK11110000_PermutationMNK____MMAAt_0
        .type           kernel_cutlass_kernel_cudnngrouped_gemmgrouped_gemm_swiglugrouped_gemm_swiglu_quantBlockScaledContiguousGroupedGemmKernel_object_at__TiledMMA_ThrLayoutVMNK11110000_PermutationMNK____MMAAt_0,@function
        .size           kernel_cutlass_kernel_cudnngrouped_gemmgrouped_gemm_swiglugrouped_gemm_swiglu_quantBlockScaledContiguousGroupedGemmKernel_object_at__TiledMMA_ThrLayoutVMNK11110000_PermutationMNK____MMAAt_0,(.L_x_85 - kernel_cutlass_kernel_cudnngrouped_gemmgrouped_gemm_swiglugrouped_gemm_swiglu_quantBlockScaledContiguousGroupedGemmKernel_object_at__TiledMMA_ThrLayoutVMNK11110000_PermutationMNK____MMAAt_0)
        .other          kernel_cutlass_kernel_cudnngrouped_gemmgrouped_gemm_swiglugrouped_gemm_swiglu_quantBlockScaledContiguousGroupedGemmKernel_object_at__TiledMMA_ThrLayoutVMNK11110000_PermutationMNK____MMAAt_0,@"STO_CUDA_ENTRY STV_DEFAULT"
kernel_cutlass_kernel_cudnngrouped_gemmgrouped_gemm_swiglugrouped_gemm_swiglu_quantBlockScaledContiguousGroupedGemmKernel_object_at__TiledMMA_ThrLayoutVMNK11110000_PermutationMNK____MMAAt_0:
.text.kernel_cutlass_kernel_cudnngrouped_gemmgrouped_gemm_swiglugrouped_gemm_swiglu_quantBlockScaledContiguousGroupedGemmKernel_object_at__TiledMMA_ThrLayoutVMNK11110000_PermutationMNK____MMAAt_0:
[----:B------:R-:W1:Y:S01]  /*0000*/  LDC R1, c[0x0][0x37c] ;  /* 0x0000df00ff017b82 */ /* 0x000e620000000800 */
[----:B------:R-:W2:Y:S01]  /*0010*/  S2R R3, SR_TID.Y ;  /* 0x0000000000037919 */ /* 0x000ea20000002200 */
[----:B------:R-:W3:Y:S01]  /*0020*/  LDCU UR5, c[0x0][0x360] ;  /* 0x00006c00ff0577ac */ /* 0x000ee20008000800 */
[----:B------:R-:W2:Y:S01]  /*0030*/  S2R R0, SR_TID.Z ;  /* 0x0000000000007919 */ /* 0x000ea20000002300 */
[----:B------:R-:W2:Y:S01]  /*0040*/  LDCU UR4, c[0x0][0x364] ;  /* 0x00006c80ff0477ac */ /* 0x000ea20008000800 */
[----:B------:R-:W3:Y:S01]  /*0050*/  S2R R104, SR_TID.X ;  /* 0x0000000000687919 */ /* 0x000ee20000002100 */
[----:B--2---:R-:W-:Y:S01]  /*0060*/  IMAD R3, R0, UR4, R3 ;  /* 0x0000000400037c24 */ /* 0x004fe2000f8e0203 */
[----:B------:R-:W2:Y:S03]  /*0070*/  LDCU.U8 UR4, c[0x0][0x381] ;  /* 0x00007020ff0477ac */ /* 0x000ea60008000000 */
[----:B---3--:R-:W-:Y:S01]  /*0080*/  IMAD R121, R3, UR5, R104 ;  /* 0x0000000503797c24 */ /* 0x008fe2000f8e0268 */
[----:B------:R-:W3:Y:S04]  /*0090*/  LDCU.U8 UR5, c[0x0][0x382] ;  /* 0x00007040ff0577ac */ /* 0x000ee80008000000 */
[----:B------:R-:W-:-:S06]  /*00a0*/  SHF.R.U32.HI R121, RZ, 0x5, R121 ;  /* 0x00000005ff797819 */ /* 0x000fcc0000011679 */
[----:B------:R-:W4:Y:S01]  /*00b0*/  SHFL.IDX PT, R121, R121, RZ, 0x1f ;  /* 0x00001fff79797589 */ /* 0x000f2200000e0000 */
[----:B--2---:R-:W-:Y:S02]  /*00c0*/  ULOP3.LUT UR4, UR4, 0x1, URZ, 0xc0, !UPT ;  /* 0x0000000104047892 */ /* 0x004fe4000f8ec0ff */
[----:B---3--:R-:W-:Y:S02]  /*00d0*/  ULOP3.LUT UR5, UR5, 0x1, URZ, 0xc0, !UPT ;  /* 0x0000000105057892 */ /* 0x008fe4000f8ec0ff */
[----:B------:R-:W-:Y:S02]  /*00e0*/  UISETP.NE.U32.AND UP5, UPT, UR4, 0x1, UPT ;  /* 0x000000010400788c */ /* 0x000fe4000bfa5070 */
[----:B------:R-:W-:Y:S01]  /*00f0*/  UISETP.NE.U32.AND UP6, UPT, UR5, 0x1, UPT ;  /* 0x000000010500788c */ /* 0x000fe2000bfc5070 */
[----:B----4-:R-:W-:-:S13]  /*0100*/  ISETP.NE.AND P0, PT, R121, 0x5, PT ;  /* 0x000000057900780c */ /* 0x010fda0003f05270 */
[----:B-1----:R-:W-:Y:S05]  /*0110*/  @P0 BRA `(.L_x_0) ;  /* 0x0000000000540947 */ /* 0x002fea0003800000 */
[----:B------:R-:W1:Y:S02]  /*0120*/  LDCU.64 UR4, c[0x0][0x348] ;  /* 0x00006900ff0477ac */ /* 0x000e640008000a00 */
[----:B-1----:R-:W-:Y:S02]  /*0130*/  UIADD3 UR14, UP0, UPT, UR4, 0x40, URZ ;  /* 0x00000040040e7890 */ /* 0x002fe4000ff1e0ff */
[----:B------:R-:W-:Y:S02]  /*0140*/  UIADD3 UR12, UP4, UPT, UR4, 0xc0, URZ ;  /* 0x000000c0040c7890 */ /* 0x000fe4000ff9e0ff */
[----:B------:R-:W-:Y:S02]  /*0150*/  UIADD3 UR10, UP3, UPT, UR4, 0x140, URZ ;  /* 0x00000140040a7890 */ /* 0x000fe4000ff7e0ff */
[----:B------:R-:W-:Y:S02]  /*0160*/  UIADD3 UR8, UP2, UPT, UR4, 0x1c0, URZ ;  /* 0x000001c004087890 */ /* 0x000fe4000ff5e0ff */
[----:B------:R-:W-:-:S02]  /*0170*/  UIADD3 UR6, UP1, UPT, UR4, 0x240, URZ ;  /* 0x0000024004067890 */ /* 0x000fc4000ff3e0ff */
[----:B------:R-:W-:Y:S02]  /*0180*/  UIADD3.X UR15, UPT, UPT, URZ, UR5, URZ, UP0, !UPT ;  /* 0x00000005ff0f7290 */ /* 0x000fe400087fe4ff */
[----:B------:R-:W-:Y:S02]  /*0190*/  UIADD3 UR4, UP0, UPT, UR4, 0x2c0, URZ ;  /* 0x000002c004047890 */ /* 0x000fe4000ff1e0ff */
[----:B------:R-:W-:Y:S02]  /*01a0*/  UIADD3.X UR13, UPT, UPT, URZ, UR5, URZ, UP4, !UPT ;  /* 0x00000005ff0d7290 */ /* 0x000fe4000a7fe4ff */
[----:B------:R-:W-:Y:S02]  /*01b0*/  UIADD3.X UR11, UPT, UPT, URZ, UR5, URZ, UP3, !UPT ;  /* 0x00000005ff0b7290 */ /* 0x000fe40009ffe4ff */
[----:B------:R-:W-:Y:S01]  /*01c0*/  UIADD3.X UR9, UPT, UPT, URZ, UR5, URZ, UP2, !UPT ;  /* 0x00000005ff097290 */ /* 0x000fe200097fe4ff */
[----:B------:R1:W-:Y:S01]  /*01d0*/  UTMACCTL.PF [UR14] ;  /* 0x000000000e0079b9 */ /* 0x0003e20008040000 */
[----:B------:R-:W-:-:S03]  /*01e0*/  UIADD3.X UR7, UPT, UPT, URZ, UR5, URZ, UP1, !UPT ;  /* 0x00000005ff077290 */ /* 0x000fc60008ffe4ff */
[----:B------:R1:W-:Y:S01]  /*01f0*/  UTMACCTL.PF [UR12] ;  /* 0x000000000c0079b9 */ /* 0x0003e20008040000 */
[----:B------:R-:W-:Y:S01]  /*0200*/  UIADD3.X UR5, UPT, UPT, URZ, UR5, URZ, UP0, !UPT ;  /* 0x00000005ff057290 */ /* 0x000fe200087fe4ff */
[----:B------:R1:W-:Y:S02]  /*0210*/  UTMACCTL.PF [UR10] ;  /* 0x000000000a0079b9 */ /* 0x0003e40008040000 */
[----:B------:R1:W-:Y:S02]  /*0220*/  UTMACCTL.PF [UR8] ;  /* 0x00000000080079b9 */ /* 0x0003e40008040000 */
[----:B------:R1:W-:Y:S04]  /*0230*/  UTMACCTL.PF [UR6] ;  /* 0x00000000060079b9 */ /* 0x0003e80008040000 */
[----:B------:R1:W-:Y:S01]  /*0240*/  UTMACCTL.PF [UR4] ;  /* 0x00000000040079b9 */ /* 0x0003e20008040000 */
[----:B------:R-:W-:Y:S01]  /*0250*/  UPLOP3.LUT UP4, UPT, UPT, UPT, UPT, 0x40, 0x4 ;  /* 0x000000000004789c */ /* 0x000fe20003f8e870 */
[----:B-1----:R-:W-:Y:S10]  /*0260*/  BRA `(.L_x_1) ;  /* 0x0000000000547947 */ /* 0x002ff40003800000 */
.L_x_0:
[----:B------:R-:W-:Y:S01]  /*0270*/  ISETP.NE.AND P0, PT, R121, RZ, PT ;  /* 0x000000ff7900720c */ /* 0x000fe20003f05270 */
[----:B------:R-:W-:-:S12]  /*0280*/  UPLOP3.LUT UP4, UPT, UPT, UPT, UPT, 0x40, 0x4 ;  /* 0x000000000004789c */ /* 0x000fd80003f8e870 */
[----:B------:R-:W-:Y:S05]  /*0290*/  @P0 BRA `(.L_x_1) ;  /* 0x0000000000480947 */ /* 0x000fea0003800000 */
[----:B------:R-:W1:Y:S01]  /*02a0*/  S2UR UR5, SR_CgaCtaId ;  /* 0x00000000000579c3 */ /* 0x000e620000008800 */
[----:B------:R-:W-:Y:S01]  /*02b0*/  UMOV UR6, 0x400 ;  /* 0x0000040000067882 */ /* 0x000fe20000000000 */
[----:B------:R-:W-:Y:S01]  /*02c0*/  UMOV UR4, 0x1 ;  /* 0x0000000100047882 */ /* 0x000fe20000000000 */
[----:B------:R-:W-:Y:S02]  /*02d0*/  UPLOP3.LUT UP4, UPT, UPT, UPT, UPT, 0x80, 0x8 ;  /* 0x000000000008789c */ /* 0x000fe40003f8f070 */
[----:B-1----:R-:W-:Y:S02]  /*02e0*/  ULEA UR5, UR5, UR6, 0x18 ;  /* 0x0000000605057291 */ /* 0x002fe4000f8ec0ff */
[----:B------:R-:W-:-:S04]  /*02f0*/  UIADD3 UR6, UPT, UPT, -UR4, 0x100000, URZ ;  /* 0x0010000004067890 */ /* 0x000fc8000fffe1ff */
[----:B------:R-:W-:Y:S02]  /*0300*/  USHF.L.U32 UR7, UR6, 0xb, URZ ;  /* 0x0000000b06077899 */ /* 0x000fe400080006ff */
[----:B------:R-:W-:Y:S01]  /*0310*/  USHF.L.U32 UR6, UR6, 0x1, URZ ;  /* 0x0000000106067899 */ /* 0x000fe200080006ff */
[----:B------:R-:W1:Y:S11]  /*0320*/  FENCE.VIEW.ASYNC.S ;  /* 0x00000000000073c6 */ /* 0x000e760000000000 */
[----:B-1----:R1:W2:Y:S01]  /*0330*/  SYNCS.EXCH.64 URZ, [UR5], UR6 ;  /* 0x0000000605ff75b2 */ /* 0x0022a20008000100 */
[----:B------:R1:W3:Y:S01]  /*0340*/  SYNCS.EXCH.64 URZ, [UR5+0x8], UR6 ;  /* 0x0000080605ff75b2 */ /* 0x0002e20008000100 */
[----:B------:R1:W4:Y:S01]  /*0350*/  SYNCS.EXCH.64 URZ, [UR5+0x10], UR6 ;  /* 0x0000100605ff75b2 */ /* 0x0003220008000100 */
[----:B------:R1:W1:Y:S01]  /*0360*/  SYNCS.EXCH.64 URZ, [UR5+0x18], UR6 ;  /* 0x0000180605ff75b2 */ /* 0x0002620008000100 */
[----:B------:R1:W1:Y:S01]  /*0370*/  SYNCS.EXCH.64 URZ, [UR5+0x20], UR6 ;  /* 0x0000200605ff75b2 */ /* 0x0002620008000100 */
[----:B------:R1:W1:Y:S01]  /*0380*/  SYNCS.EXCH.64 URZ, [UR5+0x28], UR6 ;  /* 0x0000280605ff75b2 */ /* 0x0002620008000100 */
[----:B------:R1:W1:Y:S01]  /*0390*/  SYNCS.EXCH.64 URZ, [UR5+0x30], UR6 ;  /* 0x0000300605ff75b2 */ /* 0x0002620008000100 */
[----:B------:R1:W1:Y:S01]  /*03a0*/  SYNCS.EXCH.64 URZ, [UR5+0x38], UR6 ;  /* 0x0000380605ff75b2 */ /* 0x0002620008000100 */
[----:B------:R-:W-:Y:S01]  /*03b0*/  NOP ;  /* 0x0000000000007918 */ /* 0x000fe20000000000 */
.L_x_1:
[----:B------:R-:W-:Y:S01]  /*03c0*/  NOP ;  /* 0x0000000000007918 */ /* 0x000fe20000000000 */
[----:B-1234-:R-:W-:Y:S06]  /*03d0*/  BAR.SYNC.DEFER_BLOCKING 0x0 ;  /* 0x0000000000007b1d */ /* 0x01efec0000010000 */
[----:B------:R-:W-:Y:S05]  /*03e0*/  BRA.U !UP4, `(.L_x_2) ;  /* 0x000000010c3c7547 */ /* 0x000fea000b800000 */
[----:B------:R-:W1:Y:S01]  /*03f0*/  S2UR UR6, SR_CgaCtaId ;  /* 0x00000000000679c3 */ /* 0x000e620000008800 */
[----:B------:R-:W-:Y:S01]  /*0400*/  UMOV UR7, 0x400 ;  /* 0x0000040000077882 */ /* 0x000fe20000000000 */
[----:B------:R-:W-:Y:S01]  /*0410*/  UMOV UR5, 0x1 ;  /* 0x0000000100057882 */ /* 0x000fe20000000000 */
[----:B------:R-:W-:Y:S01]  /*0420*/  UMOV UR4, 0x4 ;  /* 0x0000000400047882 */ /* 0x000fe20000000000 */
[----:B------:R-:W-:-:S04]  /*0430*/  UIADD3 UR8, UPT, UPT, -UR5, 0x100000, URZ ;  /* 0x0010000005087890 */ /* 0x000fc8000fffe1ff */
[----:B------:R-:W-:Y:S02]  /*0440*/  USHF.L.U32 UR9, UR8, 0xb, URZ ;  /* 0x0000000b08097899 */ /* 0x000fe400080006ff */
[----:B------:R-:W-:Y:S02]  /*0450*/  USHF.L.U32 UR8, UR8, 0x1, URZ ;  /* 0x0000000108087899 */ /* 0x000fe400080006ff */
[----:B------:R-:W-:-:S04]  /*0460*/  UIADD3 UR4, UPT, UPT, -UR4, 0x100000, URZ ;  /* 0x0010000004047890 */ /* 0x000fc8000fffe1ff */
[----:B------:R-:W-:Y:S02]  /*0470*/  USHF.L.U32 UR5, UR4, 0xb, URZ ;  /* 0x0000000b04057899 */ /* 0x000fe400080006ff */
[----:B------:R-:W-:Y:S02]  /*0480*/  USHF.L.U32 UR4, UR4, 0x1, URZ ;  /* 0x0000000104047899 */ /* 0x000fe400080006ff */
[----:B-1----:R-:W-:Y:S01]  /*0490*/  ULEA UR6, UR6, UR7, 0x18 ;  /* 0x0000000706067291 */ /* 0x002fe2000f8ec0ff */
[----:B------:R-:W1:Y:S11]  /*04a0*/  FENCE.VIEW.ASYNC.S ;  /* 0x00000000000073c6 */ /* 0x000e760000000000 */
[----:B-1----:R1:W2:Y:S01]  /*04b0*/  SYNCS.EXCH.64 URZ, [UR6+0x40], UR8 ;  /* 0x0000400806ff75b2 */ /* 0x0022a20008000100 */
[----:B------:R1:W3:Y:S01]  /*04c0*/  SYNCS.EXCH.64 URZ, [UR6+0x48], UR4 ;  /* 0x0000480406ff75b2 */ /* 0x0002e20008000100 */
[----:B------:R-:W-:Y:S01]  /*04d0*/  NOP ;  /* 0x0000000000007918 */ /* 0x000fe20000000000 */
.L_x_2:
[----:B------:R-:W-:Y:S01]  /*04e0*/  NOP ;  /* 0x0000000000007918 */ /* 0x000fe20000000000 */
[----:B--23--:R-:W-:Y:S06]  /*04f0*/  BAR.SYNC.DEFER_BLOCKING 0x0 ;  /* 0x0000000000007b1d */ /* 0x00cfec0000010000 */
[----:B------:R-:W-:Y:S05]  /*0500*/  BRA.U !UP4, `(.L_x_3) ;  /* 0x000000010c447547 */ /* 0x000fea000b800000 */
[----:B-1----:R-:W1:Y:S01]  /*0510*/  S2UR UR6, SR_CgaCtaId ;  /* 0x00000000000679c3 */ /* 0x002e620000008800 */
        /* <DEDUP_REMOVED lines=11> */
[----:B-1----:R2:W3:Y:S01]  /*05d0*/  SYNCS.EXCH.64 URZ, [UR6+0x50], UR8 ;  /* 0x0000500806ff75b2 */ /* 0x0024e20008000100 */
[----:B------:R2:W4:Y:S01]  /*05e0*/  SYNCS.EXCH.64 URZ, [UR6+0x58], UR8 ;  /* 0x0000580806ff75b2 */ /* 0x0005220008000100 */
[----:B------:R2:W1:Y:S01]  /*05f0*/  SYNCS.EXCH.64 URZ, [UR6+0x60], UR4 ;  /* 0x0000600406ff75b2 */ /* 0x0004620008000100 */
[----:B------:R2:W1:Y:S02]  /*0600*/  SYNCS.EXCH.64 URZ, [UR6+0x68], UR4 ;  /* 0x0000680406ff75b2 */ /* 0x0004640008000100 */
[----:B--2---:R-:W-:Y:S01]  /*0610*/  NOP ;  /* 0x0000000000007918 */ /* 0x004fe20000000000 */
.L_x_3:
[----:B------:R-:W-:Y:S01]  /*0620*/  NOP ;  /* 0x0000000000007918 */ /* 0x000fe20000000000 */
[----:B-1-34-:R-:W-:Y:S08]  /*0630*/  BAR.SYNC.DEFER_BLOCKING 0x0 ;  /* 0x0000000000007b1d */ /* 0x01aff00000010000 */
[----:B------:R-:W-:Y:S01]  /*0640*/  BAR.SYNC.DEFER_BLOCKING 0x1, 0xe0 ;  /* 0x0043800000007b1d */ /* 0x000fe20000010000 */
[----:B------:R-:W-:-:S05]  /*0650*/  ISETP.NE.AND P0, PT, R121, 0x6, PT ;  /* 0x000000067900780c */ /* 0x000fca0003f05270 */
[----:B------:R-:W1:Y:S08]  /*0660*/  LDCU.64 UR14, c[0x0][0x358] ;  /* 0x00006b00ff0e77ac */ /* 0x000e700008000a00 */
[----:B------:R-:W-:Y:S05]  /*0670*/  @P0 BRA `(.L_x_4) ;  /* 0x0000000800880947 */ /* 0x000fea0003800000 */
[----:B------:R-:W-:Y:S01]  /*0680*/  LOP3.LUT R0, R104, 0x1f, RZ, 0xc0, !PT ;  /* 0x0000001f68007812 */ /* 0x000fe200078ec0ff */
[----:B------:R-:W-:Y:S01]  /*0690*/  IMAD.MOV.U32 R18, RZ, RZ, 0x7fffffff ;  /* 0x7fffffffff127424 */ /* 0x000fe200078e00ff */
[----:B------:R-:W2:Y:S01]  /*06a0*/  S2UR UR9, SR_CTAID.Z ;  /* 0x00000000000979c3 */ /* 0x000ea20000002700 */
[----:B------:R-:W2:Y:S01]  /*06b0*/  LDCU.64 UR6, c[0x0][0x760] ;  /* 0x0000ec00ff0677ac */ /* 0x000ea20008000a00 */
[C---:B------:R-:W-:Y:S01]  /*06c0*/  ISETP.GT.U32.AND P0, PT, R0.reuse, 0x7, PT ;  /* 0x000000070000780c */ /* 0x040fe20003f04070 */
[----:B------:R-:W3:Y:S01]  /*06d0*/  LDCU.U8 UR8, c[0x0][0x768] ;  /* 0x0000ed00ff0877ac */ /* 0x000ee20008000000 */
[----:B------:R-:W4:Y:S01]  /*06e0*/  LDCU.U8 UR10, c[0x0][0x769] ;  /* 0x0000ed20ff0a77ac */ /* 0x000f220008000000 */
[----:B------:R-:W5:Y:S10]  /*06f0*/  LDCU.U8 UR13, c[0x0][0x781] ;  /* 0x0000f020ff0d77ac */ /* 0x000f740008000000 */
[----:B------:R-:W1:Y:S01]  /*0700*/  @!P0 LDC.64 R2, c[0x0][0x748] ;  /* 0x0001d200ff028b82 */ /* 0x000e620000000a00 */
[----:B------:R-:W1:Y:S02]  /*0710*/  LDCU UR20, c[0x0][0x770] ;  /* 0x0000ee00ff1477ac */ /* 0x000e640008000800 */
[----:B-1----:R-:W-:-:S05]  /*0720*/  @!P0 IMAD.WIDE.U32 R2, R0, 0x4, R2 ;  /* 0x0000000400028825 */ /* 0x002fca00078e0002 */
[----:B------:R-:W5:Y:S01]  /*0730*/  @!P0 LDG.E R18, desc[UR14][R2.64] ;  /* 0x0000000e02128981 */ /* 0x000f62000c1e1900 */
[----:B--2---:R-:W-:Y:S01]  /*0740*/  UIMAD.WIDE.U32 UR4, UR9, UR7, URZ ;  /* 0x00000007090472a5 */ /* 0x004fe2000f8e00ff */
[----:B------:R-:W-:Y:S01]  /*0750*/  HFMA2 R0, -RZ, RZ, 0, 5.9604644775390625e-08 ;  /* 0x00000001ff007431 */ /* 0x000fe200000001ff */
[----:B------:R-:W-:Y:S01]  /*0760*/  UISETP.GT.U32.AND UP0, UPT, UR9, 0x1ff, UPT ;  /* 0x000001ff0900788c */ /* 0x000fe2000bf04070 */
[----:B------:R-:W-:-:S04]  /*0770*/  IMAD.MOV.U32 R10, RZ, RZ, RZ ;  /* 0x000000ffff0a7224 */ /* 0x000fc800078e00ff */
[----:B------:R-:W-:Y:S02]  /*0780*/  UMOV UR11, UR5 ;  /* 0x00000005000b7c82 */ /* 0x000fe40008000000 */
[----:B------:R-:W-:Y:S02]  /*0790*/  UIADD3 UR7, UPT, UPT, -UR11, UR9, URZ ;  /* 0x000000090b077290 */ /* 0x000fe4000fffe1ff */
[----:B------:R-:W1:Y:S02]  /*07a0*/  LDCU.64 UR4, c[0x0][0x778] ;  /* 0x0000ef00ff0477ac */ /* 0x000e640008000a00 */
[----:B---3--:R-:W-:-:S04]  /*07b0*/  USHF.R.U32.HI UR7, URZ, UR8, UR7 ;  /* 0x00000008ff077299 */ /* 0x008fc80008011607 */
[----:B------:R-:W-:-:S04]  /*07c0*/  UIADD3 UR11, UPT, UPT, UR11, UR7, URZ ;  /* 0x000000070b0b7290 */ /* 0x000fc8000fffe0ff */
[----:B----4-:R-:W-:-:S03]  /*07d0*/  USHF.R.U32.HI UR11, URZ, UR10, UR11 ;  /* 0x0000000aff0b7299 */ /* 0x010fc6000801160b */
[----:B------:R-:W2:Y:S01]  /*07e0*/  LDCU.U8 UR7, c[0x0][0x780] ;  /* 0x0000f000ff0777ac */ /* 0x000ea20008000000 */
[----:B------:R-:W-:-:S04]  /*07f0*/  UIADD3 UR11, UPT, UPT, -UR11, URZ, URZ ;  /* 0x000000ff0b0b7290 */ /* 0x000fc8000fffe1ff */
[----:B------:R-:W-:-:S04]  /*0800*/  UIMAD UR6, UR11, UR6, UR9 ;  /* 0x000000060b0672a4 */ /* 0x000fc8000f8e0209 */
[----:B-1----:R-:W-:-:S07]  /*0810*/  UIMAD.WIDE.U32 UR16, UR6, UR5, URZ ;  /* 0x00000005061072a5 */ /* 0x002fce000f8e00ff */
[----:B------:R-:W-:Y:S02]  /*0820*/  UMOV UR5, UR17 ;  /* 0x0000001100057c82 */ /* 0x000fe40008000000 */
[----:B------:R-:W-:Y:S02]  /*0830*/  UIADD3 UR18, UPT, UPT, UR6, -UR5, URZ ;  /* 0x8000000506127290 */ /* 0x000fe4000fffe0ff */
[----:B------:R-:W1:Y:S02]  /*0840*/  LDCU.U8 UR17, c[0x0][0x774] ;  /* 0x0000ee80ff1177ac */ /* 0x000e640008000000 */
[----:B--2---:R-:W-:Y:S01]  /*0850*/  USHF.R.U32.HI UR18, URZ, UR7, UR18 ;  /* 0x00000007ff127299 */ /* 0x004fe20008011612 */
[----:B------:R-:W2:Y:S03]  /*0860*/  LDCU.U8 UR16, c[0x0][0x775] ;  /* 0x0000eea0ff1077ac */ /* 0x000ea60008000000 */
[----:B------:R-:W-:Y:S01]  /*0870*/  UIADD3 UR18, UPT, UPT, UR5, UR18, URZ ;  /* 0x0000001205127290 */ /* 0x000fe2000fffe0ff */
[----:B------:R-:W3:Y:S03]  /*0880*/  LDCU UR5, c[0x0][0x76c] ;  /* 0x0000ed80ff0577ac */ /* 0x000ee60008000800 */
[----:B-----5:R-:W-:-:S04]  /*0890*/  USHF.R.U32.HI UR18, URZ, UR13, UR18 ;  /* 0x0000000dff127299 */ /* 0x020fc80008011612 */
[----:B------:R-:W-:Y:S02]  /*08a0*/  UIMAD.WIDE.U32 UR20, UR18, UR20, URZ ;  /* 0x00000014121472a5 */ /* 0x000fe4000f8e00ff */
[----:B------:R-:W-:-:S04]  /*08b0*/  UIADD3 UR12, UPT, UPT, -UR18, URZ, URZ ;  /* 0x000000ff120c7290 */ /* 0x000fc8000fffe1ff */
[----:B------:R-:W-:Y:S01]  /*08c0*/  UIMAD UR4, UR12, UR4, UR6 ;  /* 0x000000040c0472a4 */ /* 0x000fe2000f8e0206 */
[----:B------:R-:W-:Y:S02]  /*08d0*/  UMOV UR19, UR21 ;  /* 0x0000001500137c82 */ /* 0x000fe40008000000 */
[----:B------:R-:W-:-:S03]  /*08e0*/  UIADD3 UR11, UPT, UPT, UR18, -UR19, URZ ;  /* 0x80000013120b7290 */ /* 0x000fc6000fffe0ff */
[----:B------:R-:W-:Y:S01]  /*08f0*/  MOV R5, UR4 ;  /* 0x0000000400057c02 */ /* 0x000fe20008000f00 */
[----:B-1----:R-:W-:-:S04]  /*0900*/  USHF.R.U32.HI UR11, URZ, UR17, UR11 ;  /* 0x00000011ff0b7299 */ /* 0x002fc8000801160b */
[----:B------:R-:W-:-:S04]  /*0910*/  UIADD3 UR11, UPT, UPT, UR19, UR11, URZ ;  /* 0x0000000b130b7290 */ /* 0x000fc8000fffe0ff */
[----:B--2---:R-:W-:-:S04]  /*0920*/  USHF.R.U32.HI UR11, URZ, UR16, UR11 ;  /* 0x00000010ff0b7299 */ /* 0x004fc8000801160b */
[----:B------:R-:W-:-:S04]  /*0930*/  UIADD3 UR11, UPT, UPT, -UR11, URZ, URZ ;  /* 0x000000ff0b0b7290 */ /* 0x000fc8000fffe1ff */
[----:B---3--:R-:W-:-:S06]  /*0940*/  UIMAD UR5, UR11, UR5, UR18 ;  /* 0x000000050b0572a4 */ /* 0x008fcc000f8e0212 */
[----:B------:R-:W-:Y:S01]  /*0950*/  IMAD.U32 R4, RZ, RZ, UR5 ;  /* 0x00000005ff047e24 */ /* 0x000fe2000f8e00ff */
[----:B------:R1:W2:Y:S01]  /*0960*/  SHFL.IDX PT, R2, R18, 0x7, 0x1f ;  /* 0x00e01f0012027f89 */ /* 0x0002a200000e0000 */
[----:B------:R-:W-:Y:S05]  /*0970*/  BRA.U UP0, `(.L_x_5) ;  /* 0x0000000500547547 */ /* 0x000fea000b800000 */
[----:B--2---:R-:W-:Y:S01]  /*0980*/  SHF.R.S32.HI R17, RZ, 0x1f, R2 ;  /* 0x0000001fff117819 */ /* 0x004fe20000011402 */
[----:B------:R-:W2:Y:S01]  /*0990*/  LDC R0, c[0x0][0x374] ;  /* 0x0000dd00ff007b82 */ /* 0x000ea20000000800 */
[----:B------:R-:W-:Y:S01]  /*09a0*/  IMAD.U32 R19, RZ, RZ, UR9 ;  /* 0x00000009ff137e24 */ /* 0x000fe2000f8e00ff */
[----:B------:R-:W-:Y:S01]  /*09b0*/  MOV R10, RZ ;  /* 0x000000ff000a7202 */ /* 0x000fe20000000f00 */
[----:B------:R-:W-:Y:S01]  /*09c0*/  IMAD.MOV.U32 R6, RZ, RZ, -0x1 ;  /* 0xffffffffff067424 */ /* 0x000fe200078e00ff */
[----:B------:R-:W-:Y:S02]  /*09d0*/  LEA.HI R17, R17, R2, RZ, 0x7 ;  /* 0x0000000211117211 */ /* 0x000fe400078f38ff */
[----:B------:R-:W-:Y:S02]  /*09e0*/  MOV R15, RZ ;  /* 0x000000ff000f7202 */ /* 0x000fe40000000f00 */
[----:B------:R-:W2:Y:S01]  /*09f0*/  LDC R7, c[0x0][0x370] ;  /* 0x0000dc00ff077b82 */ /* 0x000ea20000000800 */
[----:B------:R-:W-:-:S04]  /*0a00*/  LOP3.LUT R3, R17, 0xffffff80, RZ, 0xc0, !PT ;  /* 0xffffff8011037812 */ /* 0x000fc800078ec0ff */
[----:B------:R-:W-:-:S03]  /*0a10*/  ISETP.NE.AND P0, PT, R2, R3, PT ;  /* 0x000000030200720c */ /* 0x000fc60003f05270 */
[----:B------:R-:W3:Y:S01]  /*0a20*/  LDC R16, c[0x0][0x378] ;  /* 0x0000de00ff107b82 */ /* 0x000ee20000000800 */
[----:B------:R-:W-:-:S07]  /*0a30*/  ISETP.LT.AND P0, PT, R2, RZ, P0 ;  /* 0x000000ff0200720c */ /* 0x000fce0000701270 */
[----:B------:R-:W4:Y:S08]  /*0a40*/  LDC R12, c[0x0][0x770] ;  /* 0x0001dc00ff0c7b82 */ /* 0x000f300000000800 */
[----:B------:R-:W1:Y:S01]  /*0a50*/  LDC R11, c[0x0][0x76c] ;  /* 0x0001db00ff0b7b82 */ /* 0x000e620000000800 */
[----:B--2---:R-:W-:Y:S01]  /*0a60*/  IMAD R7, R0, R7, RZ ;  /* 0x0000000700077224 */ /* 0x004fe200078e02ff */
[----:B------:R-:W-:-:S02]  /*0a70*/  SHF.R.S32.HI R0, RZ, 0x7, R17 ;  /* 0x00000007ff007819 */ /* 0x000fc40000011411 */
[----:B------:R-:W-:-:S03]  /*0a80*/  LEA.HI.SX32 R17, R17, 0xffffffff, 0x19 ;  /* 0xffffffff11117811 */ /* 0x000fc600078fcaff */
[----:B------:R-:W-:Y:S01]  /*0a90*/  @!P0 IMAD.MOV R17, RZ, RZ, R0 ;  /* 0x000000ffff118224 */ /* 0x000fe200078e0200 */
[----:B------:R-:W2:Y:S01]  /*0aa0*/  LDC.64 R8, c[0x0][0x760] ;  /* 0x0001d800ff087b82 */ /* 0x000ea20000000a00 */
[----:B---3--:R-:W-:Y:S02]  /*0ab0*/  IMAD R16, R7, R16, RZ ;  /* 0x0000001007107224 */ /* 0x008fe400078e02ff */
[----:B------:R-:W-:-:S05]  /*0ac0*/  IMAD.MOV.U32 R0, RZ, RZ, 0x1 ;  /* 0x00000001ff007424 */ /* 0x000fca00078e00ff */
[----:B------:R-:W3:Y:S02]  /*0ad0*/  LDC.64 R2, c[0x0][0x778] ;  /* 0x0001de00ff027b82 */ /* 0x000ee40000000a00 */
.L_x_10:
[----:B------:R-:W-:-:S13]  /*0ae0*/  ISETP.GE.AND P0, PT, R4, R17, PT ;  /* 0x000000110400720c */ /* 0x000fda0003f06270 */
[----:B------:R-:W-:Y:S05]  /*0af0*/  @P0 BRA `(.L_x_6) ;  /* 0x0000000000940947 */ /* 0x000fea0003800000 */
[----:B------:R-:W-:-:S04]  /*0b00*/  SHF.L.U32 R7, R4, 0x7, RZ ;  /* 0x0000000704077819 */ /* 0x000fc800000006ff */
[----:B------:R-:W-:-:S13]  /*0b10*/  ISETP.GE.AND P0, PT, R7, R15, PT ;  /* 0x0000000f0700720c */ /* 0x000fda0003f06270 */
[----:B------:R-:W-:Y:S05]  /*0b20*/  @!P0 BRA `(.L_x_7) ;  /* 0x0000000000388947 */ /* 0x000fea0003800000 */
[----:B------:R-:W-:Y:S01]  /*0b30*/  VIADD R13, R6, 0x1 ;  /* 0x00000001060d7836 */ /* 0x000fe20000000000 */
[----:B------:R-:W-:-:S04]  /*0b40*/  MOV R6, 0xffffffff ;  /* 0xffffffff00067802 */ /* 0x000fc80000000f00 */
[----:B------:R-:W-:-:S13]  /*0b50*/  ISETP.GT.U32.AND P0, PT, R13, 0x1f, PT ;  /* 0x0000001f0d00780c */ /* 0x000fda0003f04070 */
[----:B------:R-:W-:Y:S05]  /*0b60*/  @P0 BRA `(.L_x_8) ;  /* 0x0000000000240947 */ /* 0x000fea0003800000 */
[----:B------:R-:W-:Y:S01]  /*0b70*/  ISETP.GT.AND P0, PT, R18, R7, PT ;  /* 0x000000071200720c */ /* 0x000fe20003f04270 */
[----:B------:R-:W-:-:S05]  /*0b80*/  IMAD.MOV.U32 R6, RZ, RZ, -0x1 ;  /* 0xffffffffff067424 */ /* 0x000fca00078e00ff */
[----:B------:R-:W-:-:S07]  /*0b90*/  SHF.L.U32 R6, R6, R13, RZ ;  /* 0x0000000d06067219 */ /* 0x000fce00000006ff */
[----:B------:R-:W-:-:S04]  /*0ba0*/  VOTE.ANY R7, PT, P0 ;  /* 0x0000000000077806 */ /* 0x000fc800000e0100 */
[----:B------:R-:W-:-:S05]  /*0bb0*/  LOP3.LUT P0, R7, R7, RZ, R6, 0xa0, !PT ;  /* 0x000000ff07077212 */ /* 0x000fca000780a006 */
[----:B------:R-:W-:-:S05]  /*0bc0*/  VIADD R6, R7, 0xffffffff ;  /* 0xffffffff07067836 */ /* 0x000fca0000000000 */
[----:B------:R-:W-:-:S04]  /*0bd0*/  LOP3.LUT R7, R7, R6, RZ, 0xc, !PT ;  /* 0x0000000607077212 */ /* 0x000fc800078e0cff */
[----:B------:R-:W5:Y:S02]  /*0be0*/  POPC R6, R7 ;  /* 0x0000000700067309 */ /* 0x000f640000000000 */
[----:B-----5:R-:W-:-:S07]  /*0bf0*/  SEL R6, R6, 0xffffffff, P0 ;  /* 0xffffffff06067807 */ /* 0x020fce0000000000 */
.L_x_8:
[----:B------:R4:W3:Y:S02]  /*0c00*/  SHFL.IDX PT, R15, R18, R6, 0x1f ;  /* 0x00001f06120f7589 */ /* 0x0008e400000e0000 */
.L_x_7:
[----:B------:R-:W5:Y:S01]  /*0c10*/  S2R R13, SR_CgaCtaId ;  /* 0x00000000000d7919 */ /* 0x000f620000008800 */
[----:B------:R-:W-:Y:S01]  /*0c20*/  MOV R14, 0x400 ;  /* 0x00000400000e7802 */ /* 0x000fe20000000f00 */
[----:B------:R-:W-:-:S03]  /*0c30*/  IMAD.U32 R21, R0, -0x80000000, RZ ;  /* 0x8000000000157824 */ /* 0x000fc600078e00ff */
[----:B-----5:R-:W-:-:S05]  /*0c40*/  LEA R13, R13, R14, 0x18 ;  /* 0x0000000e0d0d7211 */ /* 0x020fca00078ec0ff */
[----:B------:R-:W-:-:S04]  /*0c50*/  IMAD R14, R10, 0x8, R13 ;  /* 0x000000080a0e7824 */ /* 0x000fc800078e020d */
[----:B------:R-:W5:Y:S02]  /*0c60*/  SYNCS.PHASECHK.TRANS64.TRYWAIT P0, [R14+URZ+0x60], R21 ;  /* 0x000060150e0075a7 */ /* 0x000f6400080011ff */
[----:B-----5:R-:W-:Y:S05]  /*0c70*/  @!P0 BRA `(.L_x_9) ;  /* 0x0000003800508947 */ /* 0x020fea0003800000 */
.L_x_59:
[----:B------:R-:W-:Y:S01]  /*0c80*/  ELECT P0, URZ, PT ;  /* 0x0000000000ff782f */ /* 0x000fe20003800000 */
[----:B------:R-:W-:-:S12]  /*0c90*/  IMAD.MOV.U32 R7, RZ, RZ, 0x1 ;  /* 0x00000001ff077424 */ /* 0x000fd800078e00ff */
[C---:B------:R-:W-:Y:S02]  /*0ca0*/  @P0 IMAD R13, R10.reuse, 0x10, R13 ;  /* 0x000000100a0d0824 */ /* 0x040fe400078e020d */
[----:B------:R-:W-:-:S03]  /*0cb0*/  VIADD R10, R10, 0x1 ;  /* 0x000000010a0a7836 */ /* 0x000fc60000000000 */
[----:B------:R4:W-:Y:S02]  /*0cc0*/  @P0 STS.128 [R13+0x36c10], R4 ;  /* 0x036c10040d000388 */ /* 0x0009e40000000c00 */
[----:B------:R-:W-:Y:S01]  /*0cd0*/  ISETP.NE.AND P0, PT, R10, 0x2, PT ;  /* 0x000000020a00780c */ /* 0x000fe20003f05270 */
[----:B------:R5:W-:Y:S06]  /*0ce0*/  MEMBAR.ALL.CTA ;  /* 0x0000000000007992 */ /* 0x000bec0000008000 */
[----:B-----5:R-:W5:Y:S01]  /*0cf0*/  FENCE.VIEW.ASYNC.S ;  /* 0x00000000000073c6 */ /* 0x020f620000000000 */
[----:B----4-:R-:W-:-:S02]  /*0d00*/  SEL R21, RZ, 0x1, P0 ;  /* 0x00000001ff157807 */ /* 0x010fc40000000000 */
[----:B------:R-:W-:Y:S02]  /*0d10*/  SEL R10, R10, RZ, P0 ;  /* 0x000000ff0a0a7207 */ /* 0x000fe40000000000 */
[----:B------:R-:W-:Y:S01]  /*0d20*/  LOP3.LUT R0, R0, R21, RZ, 0x3c, !PT ;  /* 0x0000001500007212 */ /* 0x000fe200078e3cff */
[----:B-----5:R-:W-:Y:S06]  /*0d30*/  BAR.SYNC.DEFER_BLOCKING 0x4, 0x20 ;  /* 0x0100800000007b1d */ /* 0x020fec0000010000 */
[----:B------:R4:W-:Y:S02]  /*0d40*/  SYNCS.ARRIVE.TRANS64.ART0 RZ, [R14+URZ+0x50], R7 ;  /* 0x000050070eff79a7 */ /* 0x0009e400085000ff */
.L_x_6:
[----:B------:R-:W-:-:S04]  /*0d50*/  IMAD.IADD R19, R16, 0x1, R19 ;  /* 0x0000000110137824 */ /* 0x000fc800078e0213 */
[C---:B--2---:R-:W-:Y:S01]  /*0d60*/  IMAD.HI.U32 R5, R19.reuse, R9, RZ ;  /* 0x0000000913057227 */ /* 0x044fe200078e00ff */
[----:B------:R-:W-:-:S03]  /*0d70*/  ISETP.GE.AND P0, PT, R19, 0x200, PT ;  /* 0x000002001300780c */ /* 0x000fc60003f06270 */
[----:B------:R-:W-:-:S05]  /*0d80*/  IMAD.IADD R4, R19, 0x1, -R5 ;  /* 0x0000000113047824 */ /* 0x000fca00078e0a05 */
[----:B------:R-:W-:-:S04]  /*0d90*/  SHF.R.U32.HI R4, RZ, UR8, R4 ;  /* 0x00000008ff047c19 */ /* 0x000fc80008011604 */
[----:B------:R-:W-:-:S04]  /*0da0*/  IADD3 R4, PT, PT, R5, R4, RZ ;  /* 0x0000000405047210 */ /* 0x000fc80007ffe0ff */
[----:B----4-:R-:W-:-:S05]  /*0db0*/  SHF.R.U32.HI R14, RZ, UR10, R4 ;  /* 0x0000000aff0e7c19 */ /* 0x010fca0008011604 */
[----:B------:R-:W-:-:S04]  /*0dc0*/  IMAD.MOV R14, RZ, RZ, -R14 ;  /* 0x000000ffff0e7224 */ /* 0x000fc800078e0a0e */
[----:B------:R-:W-:-:S04]  /*0dd0*/  IMAD R14, R8, R14, R19 ;  /* 0x0000000e080e7224 */ /* 0x000fc800078e0213 */
[----:B---3--:R-:W-:-:S05]  /*0de0*/  IMAD.HI.U32 R5, R14, R3, RZ ;  /* 0x000000030e057227 */ /* 0x008fca00078e00ff */
[----:B------:R-:W-:-:S04]  /*0df0*/  IADD3 R4, PT, PT, R14, -R5, RZ ;  /* 0x800000050e047210 */ /* 0x000fc80007ffe0ff */
[----:B------:R-:W-:-:S05]  /*0e00*/  SHF.R.U32.HI R4, RZ, UR7, R4 ;  /* 0x00000007ff047c19 */ /* 0x000fca0008011604 */
[----:B------:R-:W-:-:S05]  /*0e10*/  IMAD.IADD R4, R5, 0x1, R4 ;  /* 0x0000000105047824 */ /* 0x000fca00078e0204 */
[----:B------:R-:W-:-:S05]  /*0e20*/  SHF.R.U32.HI R7, RZ, UR13, R4 ;  /* 0x0000000dff077c19 */ /* 0x000fca0008011604 */
[----:B------:R-:W-:-:S05]  /*0e30*/  IMAD.HI.U32 R5, R7, R12, RZ ;  /* 0x0000000c07057227 */ /* 0x000fca00078e00ff */
[----:B------:R-:W-:-:S04]  /*0e40*/  IADD3 R4, PT, PT, R7, -R5, RZ ;  /* 0x8000000507047210 */ /* 0x000fc80007ffe0ff */
[----:B------:R-:W-:-:S05]  /*0e50*/  SHF.R.U32.HI R4, RZ, UR17, R4 ;  /* 0x00000011ff047c19 */ /* 0x000fca0008011604 */
[----:B------:R-:W-:Y:S01]  /*0e60*/  IMAD.IADD R4, R5, 0x1, R4 ;  /* 0x0000000105047824 */ /* 0x000fe200078e0204 */
[----:B------:R-:W-:-:S04]  /*0e70*/  IADD3 R5, PT, PT, -R7, RZ, RZ ;  /* 0x000000ff07057210 */ /* 0x000fc80007ffe1ff */
[----:B------:R-:W-:Y:S01]  /*0e80*/  SHF.R.U32.HI R4, RZ, UR16, R4 ;  /* 0x00000010ff047c19 */ /* 0x000fe20008011604 */
[----:B------:R-:W-:-:S03]  /*0e90*/  IMAD R5, R2, R5, R14 ;  /* 0x0000000502057224 */ /* 0x000fc600078e020e */
[----:B------:R-:W-:-:S05]  /*0ea0*/  IADD3 R4, PT, PT, -R4, RZ, RZ ;  /* 0x000000ff04047210 */ /* 0x000fca0007ffe1ff */
[----:B-1----:R-:W-:Y:S01]  /*0eb0*/  IMAD R4, R11, R4, R7 ;  /* 0x000000040b047224 */ /* 0x002fe200078e0207 */
[----:B------:R-:W-:Y:S06]  /*0ec0*/  @!P0 BRA `(.L_x_10) ;  /* 0xfffffffc00048947 */ /* 0x000fec000383ffff */
.L_x_5:
[----:B------:R-:W3:Y:S01]  /*0ed0*/  S2R R3, SR_CgaCtaId ;  /* 0x0000000000037919 */ /* 0x000ee20000008800 */
[----:B--2---:R-:W-:Y:S01]  /*0ee0*/  MOV R2, 0x400 ;  /* 0x0000040000027802 */ /* 0x004fe20000000f00 */
[----:B------:R-:W-:Y:S01]  /*0ef0*/  IMAD.U32 R6, R0, -0x80000000, RZ ;  /* 0x8000000000067824 */ /* 0x000fe200078e00ff */
[C---:B------:R-:W-:Y:S01]  /*0f00*/  ISETP.NE.AND P0, PT, R10.reuse, 0x1, PT ;  /* 0x000000010a00780c */ /* 0x040fe20003f05270 */
[----:B------:R-:W-:-:S05]  /*0f10*/  VIADD R8, R10, 0x2 ;  /* 0x000000020a087836 */ /* 0x000fca0000000000 */
[----:B------:R-:W-:Y:S02]  /*0f20*/  SEL R8, R8, 0x1, P0 ;  /* 0x0000000108087807 */ /* 0x000fe40000000000 */
[----:B---3--:R-:W-:-:S05]  /*0f30*/  LEA R3, R3, R2, 0x18 ;  /* 0x0000000203037211 */ /* 0x008fca00078ec0ff */
[----:B------:R-:W-:-:S04]  /*0f40*/  IMAD R2, R10, 0x8, R3 ;  /* 0x000000080a027824 */ /* 0x000fc800078e0203 */
[----:B------:R-:W2:Y:S02]  /*0f50*/  SYNCS.PHASECHK.TRANS64.TRYWAIT P1, [R2+URZ+0x60], R6 ;  /* 0x00006006020075a7 */ /* 0x000ea400080211ff */
[----:B--2---:R-:W-:Y:S05]  /*0f60*/  @!P1 BRA `(.L_x_11) ;  /* 0x0000003400ac9947 */ /* 0x004fea0003800000 */
.L_x_61:
[----:B------:R-:W-:Y:S02]  /*0f70*/  ELECT P2, URZ, PT ;  /* 0x0000000000ff782f */ /* 0x000fe40003840000 */
[----:B------:R-:W-:Y:S01]  /*0f80*/  ISETP.NE.AND P0, PT, R8, 0x2, PT ;  /* 0x000000020800780c */ /* 0x000fe20003f05270 */
[----:B--2---:R-:W-:-:S03]  /*0f90*/  IMAD.MOV.U32 R7, RZ, RZ, RZ ;  /* 0x000000ffff077224 */ /* 0x004fc600078e00ff */
[----:B------:R-:W-:Y:S02]  /*0fa0*/  ISETP.EQ.XOR P1, PT, R10, 0x1, !P0 ;  /* 0x000000010a00780c */ /* 0x000fe40004722a70 */
[----:B------:R-:W-:Y:S02]  /*0fb0*/  SEL R8, R8, RZ, P0 ;  /* 0x000000ff08087207 */ /* 0x000fe40000000000 */
[----:B------:R-:W-:-:S03]  /*0fc0*/  SEL R9, RZ, 0x1, !P1 ;  /* 0x00000001ff097807 */ /* 0x000fc60004800000 */
[--C-:B------:R-:W-:Y:S01]  /*0fd0*/  IMAD R8, R8, 0x8, R3.reuse ;  /* 0x0000000808087824 */ /* 0x100fe200078e0203 */
[----:B------:R-:W-:Y:S01]  /*0fe0*/  LOP3.LUT R9, R0, R9, RZ, 0x3c, !PT ;  /* 0x0000000900097212 */ /* 0x000fe200078e3cff */
[----:B------:R-:W-:Y:S02]  /*0ff0*/  @P2 IMAD R10, R10, 0x10, R3 ;  /* 0x000000100a0a2824 */ /* 0x000fe400078e0203 */
[----:B------:R-:W-:Y:S02]  /*1000*/  @P2 IMAD.MOV.U32 R6, RZ, RZ, -0x1 ;  /* 0xffffffffff062424 */ /* 0x000fe400078e00ff */
[----:B------:R-:W-:Y:S02]  /*1010*/  IMAD.MOV.U32 R3, RZ, RZ, 0x1 ;  /* 0x00000001ff037424 */ /* 0x000fe400078e00ff */
[----:B------:R-:W-:Y:S01]  /*1020*/  IMAD.U32 R12, R9, -0x80000000, RZ ;  /* 0x80000000090c7824 */ /* 0x000fe200078e00ff */
[----:B------:R2:W-:Y:S01]  /*1030*/  @P2 STS.128 [R10+0x36c10], R4 ;  /* 0x036c10040a002388 */ /* 0x0005e20000000c00 */
[----:B------:R3:W-:Y:S06]  /*1040*/  MEMBAR.ALL.CTA ;  /* 0x0000000000007992 */ /* 0x0007ec0000008000 */
[----:B---3--:R-:W3:Y:S02]  /*1050*/  FENCE.VIEW.ASYNC.S ;  /* 0x00000000000073c6 */ /* 0x008ee40000000000 */
[----:B---3--:R-:W-:Y:S06]  /*1060*/  BAR.SYNC.DEFER_BLOCKING 0x4, 0x20 ;  /* 0x0100800000007b1d */ /* 0x008fec0000010000 */
[----:B------:R2:W-:Y:S01]  /*1070*/  SYNCS.ARRIVE.TRANS64.ART0 RZ, [R2+URZ+0x50], R3 ;  /* 0x0000500302ff79a7 */ /* 0x0005e200085000ff */
[----:B------:R-:W3:Y:S02]  /*1080*/  SYNCS.PHASECHK.TRANS64.TRYWAIT P0, [R8+URZ+0x60], R12 ;  /* 0x0000600c080075a7 */ /* 0x000ee400080011ff */
[----:B--23--:R-:W-:Y:S05]  /*1090*/  @!P0 BRA `(.L_x_12) ;  /* 0x0000003400788947 */ /* 0x00cfea0003800000 */
.L_x_4:
[----:B------:R-:W-:-:S13]  /*10a0*/  ISETP.NE.AND P0, PT, R121, 0x5, PT ;  /* 0x000000057900780c */ /* 0x000fda0003f05270 */
[----:B------:R-:W-:Y:S05]  /*10b0*/  @P0 BRA `(.L_x_13) ;  /* 0x0000000400f00947 */ /* 0x000fea0003800000 */
[----:B------:R-:W3:Y:S01]  /*10c0*/  S2UR UR23, SR_CgaCtaId ;  /* 0x00000000001779c3 */ /* 0x000ee20000008800 */
[----:B------:R-:W-:Y:S02]  /*10d0*/  UMOV UR4, 0x400 ;  /* 0x0000040000047882 */ /* 0x000fe40000000000 */
[----:B---3--:R-:W-:-:S09]  /*10e0*/  ULEA UR23, UR23, UR4, 0x18 ;  /* 0x0000000417177291 */ /* 0x008fd2000f8ec0ff */
[----:B------:R-:W3:Y:S02]  /*10f0*/  SYNCS.PHASECHK.TRANS64.TRYWAIT P0, [UR23+0x50], RZ ;  /* 0x000050ffff0075a7 */ /* 0x000ee40008001117 */
[----:B---3--:R-:W-:Y:S05]  /*1100*/  @!P0 BRA `(.L_x_14) ;  /* 0x0000003400748947 */ /* 0x008fea0003800000 */
.L_x_64:
[----:B------:R-:W4:Y:S01]  /*1110*/  LDS.128 R4, [UR23+0x36c10] ;  /* 0x036c1017ff047984 */ /* 0x000f220008000c00 */
[----:B---3--:R-:W-:Y:S01]  /*1120*/  HFMA2 R0, -RZ, RZ, 0, 5.9604644775390625e-08 ;  /* 0x00000001ff007431 */ /* 0x008fe200000001ff */
[----:B------:R-:W-:Y:S01]  /*1130*/  UMOV UR30, 0x1 ;  /* 0x00000001001e7882 */ /* 0x000fe20000000000 */
[----:B------:R-:W-:Y:S01]  /*1140*/  UMOV UR29, URZ ;  /* 0x000000ff001d7c82 */ /* 0x000fe20008000000 */
[----:B------:R3:W-:Y:S06]  /*1150*/  MEMBAR.ALL.CTA ;  /* 0x0000000000007992 */ /* 0x0007ec0000008000 */
[----:B---3--:R-:W3:Y:S02]  /*1160*/  FENCE.VIEW.ASYNC.S ;  /* 0x00000000000073c6 */ /* 0x008ee40000000000 */
[----:B---3--:R3:W-:Y:S01]  /*1170*/  SYNCS.ARRIVE.TRANS64.ART0 RZ, [UR23+0x60], R0 ;  /* 0x00006000ffff79a7 */ /* 0x0087e20008500017 */
[----:B----4-:R-:W-:-:S13]  /*1180*/  ISETP.NE.AND P0, PT, R7, 0x1, PT ;  /* 0x000000010700780c */ /* 0x010fda0003f05270 */
[----:B---3--:R-:W-:Y:S05]  /*1190*/  @P0 BRA `(.L_x_15) ;  /* 0x0000000400680947 */ /* 0x008fea0003800000 */
[----:B------:R-:W3:Y:S01]  /*11a0*/  LDCU.64 UR4, c[0x0][0x348] ;  /* 0x00006900ff0477ac */ /* 0x000ee20008000a00 */
[----:B------:R-:W-:Y:S01]  /*11b0*/  R2UR UR11, R5 ;  /* 0x00000000050b72ca */ /* 0x000fe200000e0000 */
[----:B--2---:R-:W-:Y:S01]  /*11c0*/  IMAD.MOV.U32 R8, RZ, RZ, 0x1 ;  /* 0x00000001ff087424 */ /* 0x004fe200078e00ff */
[----:B------:R-:W-:Y:S01]  /*11d0*/  R2UR UR19, R4 ;  /* 0x00000000041372ca */ /* 0x000fe200000e0000 */
[----:B------:R-:W-:Y:S01]  /*11e0*/  IMAD.MOV.U32 R2, RZ, RZ, RZ ;  /* 0x000000ffff027224 */ /* 0x000fe200078e00ff */
[----:B------:R-:W-:Y:S01]  /*11f0*/  R2UR UR28, R6 ;  /* 0x00000000061c72ca */ /* 0x000fe200000e0000 */
[----:B------:R-:W-:Y:S01]  /*1200*/  UMOV UR30, 0x1 ;  /* 0x00000001001e7882 */ /* 0x000fe20000000000 */
[----:B------:R-:W-:Y:S01]  /*1210*/  UMOV UR29, URZ ;  /* 0x000000ff001d7c82 */ /* 0x000fe20008000000 */
[----:B------:R-:W-:Y:S01]  /*1220*/  UMOV UR18, URZ ;  /* 0x000000ff00127c82 */ /* 0x000fe20008000000 */
[----:B------:R-:W-:Y:S01]  /*1230*/  UMOV UR10, URZ ;  /* 0x000000ff000a7c82 */ /* 0x000fe20008000000 */
[----:B---3--:R-:W-:-:S02]  /*1240*/  UIADD3 UR38, UP3, UPT, UR4, 0x40, URZ ;  /* 0x0000004004267890 */ /* 0x008fc4000ff7e0ff */
[----:B------:R-:W-:Y:S02]  /*1250*/  UIADD3 UR36, UP2, UPT, UR4, 0xc0, URZ ;  /* 0x000000c004247890 */ /* 0x000fe4000ff5e0ff */
[----:B------:R-:W-:Y:S02]  /*1260*/  UIADD3 UR34, UP1, UPT, UR4, 0x140, URZ ;  /* 0x0000014004227890 */ /* 0x000fe4000ff3e0ff */
[----:B------:R-:W-:Y:S02]  /*1270*/  UIADD3 UR32, UP0, UPT, UR4, 0x1c0, URZ ;  /* 0x000001c004207890 */ /* 0x000fe4000ff1e0ff */
[----:B------:R-:W-:Y:S02]  /*1280*/  UIADD3.X UR39, UPT, UPT, URZ, UR5, URZ, UP3, !UPT ;  /* 0x00000005ff277290 */ /* 0x000fe40009ffe4ff */
[----:B------:R-:W-:Y:S02]  /*1290*/  UIADD3.X UR37, UPT, UPT, URZ, UR5, URZ, UP2, !UPT ;  /* 0x00000005ff257290 */ /* 0x000fe400097fe4ff */
[----:B------:R-:W-:-:S02]  /*12a0*/  UIADD3.X UR35, UPT, UPT, URZ, UR5, URZ, UP1, !UPT ;  /* 0x00000005ff237290 */ /* 0x000fc40008ffe4ff */
[----:B------:R-:W-:-:S12]  /*12b0*/  UIADD3.X UR33, UPT, UPT, URZ, UR5, URZ, UP0, !UPT ;  /* 0x00000005ff217290 */ /* 0x000fd800087fe4ff */
.L_x_20:
[----:B------:R-:W-:Y:S01]  /*12c0*/  USHF.L.U32 UR4, UR30, 0x1f, URZ ;  /* 0x0000001f1e047899 */ /* 0x000fe200080006ff */
[----:B------:R-:W-:Y:S01]  /*12d0*/  HFMA2 R3, -RZ, RZ, 0, -6 ;  /* 0x0000c600ff037431 */ /* 0x000fe200000001ff */
[----:B------:R-:W-:Y:S02]  /*12e0*/  ULEA UR5, UR29, UR23, 0x3 ;  /* 0x000000171d057291 */ /* 0x000fe4000f8e18ff */
[----:B------:R-:W-:Y:S02]  /*12f0*/  USHF.L.U32 UR27, UR11, 0x8, URZ ;  /* 0x000000080b1b7899 */ /* 0x000fe400080006ff */
[----:B------:R-:W-:Y:S01]  /*1300*/  MOV R0, UR4 ;  /* 0x0000000400007c02 */ /* 0x000fe20008000f00 */
[----:B------:R-:W-:Y:S02]  /*1310*/  USHF.L.U32 UR7, UR19, 0x7, URZ ;  /* 0x0000000713077899 */ /* 0x000fe400080006ff */
[----:B------:R-:W-:Y:S02]  /*1320*/  UIADD3 UR11, UPT, UPT, UR11, UR11, URZ ;  /* 0x0000000b0b0b7290 */ /* 0x000fe4000fffe0ff */
[----:B---3--:R2:W3:Y:S01]  /*1330*/  SYNCS.PHASECHK.TRANS64.TRYWAIT P2, [UR5+0x20], R0 ;  /* 0x00002000ff0075a7 */ /* 0x0084e20008041105 */
[----:B------:R-:W-:-:S09]  /*1340*/  UMOV UR20, URZ ;  /* 0x000000ff00147c82 */ /* 0x000fd20008000000 */
.L_x_18:
[----:B----4-:R-:W-:Y:S02]  /*1350*/  UIADD3 UR9, UPT, UPT, UR29, 0x1, URZ ;  /* 0x000000011d097890 */ /* 0x010fe4000fffe0ff */
[----:B------:R-:W-:Y:S02]  /*1360*/  USHF.L.U32 UR6, UR20, 0x7, URZ ;  /* 0x0000000714067899 */ /* 0x000fe400080006ff */
[----:B------:R-:W-:Y:S02]  /*1370*/  ULEA UR5, UR29, UR23, 0x3 ;  /* 0x000000171d057291 */ /* 0x000fe4000f8e18ff */
[----:B------:R-:W-:Y:S02]  /*1380*/  ULEA UR4, UR29, UR23, 0xe ;  /* 0x000000171d047291 */ /* 0x000fe4000f8e70ff */
[----:B------:R-:W-:Y:S02]  /*1390*/  ULEA UR24, UR29, UR23, 0xf ;  /* 0x000000171d187291 */ /* 0x000fe4000f8e78ff */
[----:B------:R-:W-:-:S02]  /*13a0*/  UISETP.NE.AND UP1, UPT, UR9, 0x4, UPT ;  /* 0x000000040900788c */ /* 0x000fc4000bf25270 */
[----:B------:R-:W-:Y:S02]  /*13b0*/  ULEA UR16, UR29, UR23, 0x9 ;  /* 0x000000171d107291 */ /* 0x000fe4000f8e48ff */
[----:B------:R-:W-:Y:S02]  /*13c0*/  ULEA UR8, UR29, UR23, 0xa ;  /* 0x000000171d087291 */ /* 0x000fe4000f8e50ff */
[----:B------:R-:W-:Y:S02]  /*13d0*/  UIADD3 UR4, UPT, UPT, UR4, 0x5400, URZ ;  /* 0x0000540004047890 */ /* 0x000fe4000fffe0ff */
[----:B------:R-:W-:Y:S02]  /*13e0*/  UIADD3 UR24, UPT, UPT, UR24, 0x15400, URZ ;  /* 0x0001540018187890 */ /* 0x000fe4000fffe0ff */
[----:B------:R-:W-:Y:S02]  /*13f0*/  USEL UR21, URZ, 0x1, UP1 ;  /* 0x00000001ff157887 */ /* 0x000fe40008800000 */
[----:B------:R-:W-:Y:S01]  /*1400*/  UISETP.GT.U32.AND UP0, UPT, UR20, 0x1e, UPT ;  /* 0x0000001e1400788c */ /* 0x000fe2000bf04070 */
[----:B------:R-:W-:Y:S01]  /*1410*/  UMOV UR12, UR20 ;  /* 0x00000014000c7c82 */ /* 0x000fe20008000000 */
[----:B------:R-:W-:Y:S01]  /*1420*/  UMOV UR13, UR28 ;  /* 0x0000001c000d7c82 */ /* 0x000fe20008000000 */
[----:B------:R-:W-:Y:S01]  /*1430*/  UMOV UR25, UR5 ;  /* 0x0000000500197c82 */ /* 0x000fe20008000000 */
[----:B------:R-:W-:Y:S01]  /*1440*/  UMOV UR26, UR6 ;  /* 0x00000006001a7c82 */ /* 0x000fe20008000000 */
[----:B---3--:R-:W-:Y:S06]  /*1450*/  @P2 BRA `(.L_x_16) ;  /* 0x0000000000102947 */ /* 0x008fec0003800000 */
[----:B------:R-:W-:-:S06]  /*1460*/  USHF.L.U32 UR17, UR30, 0x1f, URZ ;  /* 0x0000001f1e117899 */ /* 0x000fcc00080006ff */
[----:B--2---:R-:W-:-:S04]  /*1470*/  MOV R0, UR17 ;  /* 0x0000001100007c02 */ /* 0x004fc80008000f00 */
[----:B------:R-:W2:Y:S02]  /*1480*/  SYNCS.PHASECHK.TRANS64.TRYWAIT P0, [UR5+0x20], R0 ;  /* 0x00002000ff0075a7 */ /* 0x000ea40008001105 */
[----:B--2---:R-:W-:Y:S05]  /*1490*/  @!P0 BRA `(.L_x_17) ;  /* 0x0000003000a88947 */ /* 0x004fea0003800000 */
.L_x_16:
[----:B------:R-:W-:Y:S02]  /*14a0*/  ELECT P1, URZ, PT ;  /* 0x0000000000ff782f */ /* 0x000fe40003820000 */
[----:B------:R-:W-:Y:S01]  /*14b0*/  PLOP3.LUT P0, PT, PT, PT, UP0, 0x80, 0x8 ;  /* 0x000000000008781c */ /* 0x000fe20003f0f008 */
[----:B------:R-:W-:Y:S01]  /*14c0*/  ULOP3.LUT UR30, UR30, UR21, URZ, 0x3c, !UPT ;  /* 0x000000151e1e7292 */ /* 0x000fe2000f8e3cff */
[----:B------:R-:W-:Y:S01]  /*14d0*/  PLOP3.LUT P2, PT, PT, PT, PT, 0x80, 0x8 ;  /* 0x000000000008781c */ /* 0x000fe20003f4f070 */
[----:B------:R-:W-:Y:S02]  /*14e0*/  USEL UR29, UR9, URZ, UP1 ;  /* 0x000000ff091d7287 */ /* 0x000fe40008800000 */
[----:B------:R-:W-:Y:S02]  /*14f0*/  UIADD3 UR16, UPT, UPT, UR16, 0x35400, URZ ;  /* 0x0003540010107890 */ /* 0x000fe4000fffe0ff */
[----:B------:R-:W-:Y:S02]  /*1500*/  UIADD3 UR8, UPT, UPT, UR8, 0x35c00, URZ ;  /* 0x00035c0008087890 */ /* 0x000fe4000fffe0ff */
[----:B------:R-:W-:-:S02]  /*1510*/  @!UP0 USHF.L.U32 UR21, UR30, 0x1f, URZ ;  /* 0x0000001f1e158899 */ /* 0x000fc400080006ff */
[----:B------:R-:W-:Y:S01]  /*1520*/  @!UP0 ULEA UR22, UR29, UR23, 0x3 ;  /* 0x000000171d168291 */ /* 0x000fe2000f8e18ff */
[----:B------:R4:W-:Y:S01]  /*1530*/  @P1 SYNCS.ARRIVE.TRANS64 RZ, [UR5], R3 ;  /* 0x00000003ffff19a7 */ /* 0x0009e20008000005 */
[----:B------:R-:W-:Y:S01]  /*1540*/  UMOV UR17, UR5 ;  /* 0x0000000500117c82 */ /* 0x000fe20008000000 */
[----:B------:R-:W-:Y:S01]  /*1550*/  UTMALDG.2D [UR4], [UR38], desc[URZ] ;  /* 0x0000ff04260075b4 */ /* 0x000fe20008009000 */
[----:B--2---:R-:W-:Y:S01]  /*1560*/  IMAD.U32 R0, RZ, RZ, UR21 ;  /* 0x00000015ff007e24 */ /* 0x004fe2000f8e00ff */
[----:B------:R-:W-:Y:S01]  /*1570*/  UMOV UR9, UR5 ;  /* 0x0000000500097c82 */ /* 0x000fe20008000000 */
[----:B------:R-:W-:-:S04]  /*1580*/  UIADD3 UR21, UPT, UPT, UR20, 0x1, URZ ;  /* 0x0000000114157890 */ /* 0x000fc8000fffe0ff */
[----:B------:R-:W-:Y:S01]  /*1590*/  UISETP.NE.AND UP0, UPT, UR21, 0x20, UPT ;  /* 0x000000201500788c */ /* 0x000fe2000bf05270 */
[----:B------:R-:W-:Y:S01]  /*15a0*/  UTMALDG.3D [UR24], [UR36], desc[URZ] ;  /* 0x0000ff18240075b4 */ /* 0x000fe20008011000 */
[----:B------:R2:W-:Y:S01]  /*15b0*/  UTMALDG.3D [UR16], [UR34], desc[URZ] ;  /* 0x0000ff10220075b4 */ /* 0x0005e20008011000 */
[----:B------:R4:W-:Y:S01]  /*15c0*/  UTMALDG.4D [UR8], [UR32], desc[URZ] ;  /* 0x0000ff08200075b4 */ /* 0x0009e20008019000 */
[----:B------:R4:W3:Y:S01]  /*15d0*/  @!P0 SYNCS.PHASECHK.TRANS64.TRYWAIT P2, [UR22+0x20], R0 ;  /* 0x00002000ff0085a7 */ /* 0x0008e20008041116 */
[----:B--2---:R-:W-:-:S04]  /*15e0*/  UMOV UR20, UR21 ;  /* 0x0000001500147c82 */ /* 0x004fc80008000000 */
[----:B------:R-:W-:Y:S05]  /*15f0*/  BRA.U UP0, `(.L_x_18) ;  /* 0xfffffffd00547547 */ /* 0x000fea000b83ffff */
[----:B----4-:R-:W-:Y:S02]  /*1600*/  LEA R3, R8, UR23, 0x3 ;  /* 0x0000001708037c11 */ /* 0x010fe4000f8e18ff */
[----:B------:R-:W-:-:S04]  /*1610*/  SHF.L.U32 R4, R2, 0x1f, RZ ;  /* 0x0000001f02047819 */ /* 0x000fc800000006ff */
[----:B------:R-:W2:Y:S02]  /*1620*/  SYNCS.PHASECHK.TRANS64.TRYWAIT P0, [R3+URZ+0x50], R4 ;  /* 0x00005004030075a7 */ /* 0x000ea400080011ff */
[----:B--2---:R-:W-:Y:S05]  /*1630*/  @!P0 BRA `(.L_x_19) ;  /* 0x0000003000608947 */ /* 0x004fea0003800000 */
.L_x_67:
[C---:B------:R-:W-:Y:S01]  /*1640*/  LEA R4, R8.reuse, UR23, 0x4 ;  /* 0x0000001708047c11 */ /* 0x040fe2000f8e20ff */
[----:B------:R-:W-:Y:S02]  /*1650*/  VIADD R8, R8, 0x1 ;  /* 0x0000000108087836 */ /* 0x000fe40000000000 */
[----:B------:R-:W-:-:S03]  /*1660*/  IMAD.MOV.U32 R0, RZ, RZ, 0x1 ;  /* 0x00000001ff007424 */ /* 0x000fc600078e00ff */
[----:B--2---:R-:W2:Y:S01]  /*1670*/  LDS.128 R4, [R4+0x36c10] ;  /* 0x036c100004047984 */ /* 0x004ea20000000c00 */
[C---:B------:R-:W-:Y:S01]  /*1680*/  ISETP.NE.AND P1, PT, R8.reuse, 0x2, PT ;  /* 0x000000020800780c */ /* 0x040fe20003f25270 */
[----:B------:R4:W-:Y:S06]  /*1690*/  MEMBAR.ALL.CTA ;  /* 0x0000000000007992 */ /* 0x0009ec0000008000 */
[----:B----4-:R-:W4:Y:S01]  /*16a0*/  FENCE.VIEW.ASYNC.S ;  /* 0x00000000000073c6 */ /* 0x010f220000000000 */
[----:B------:R-:W-:Y:S01]  /*16b0*/  SEL R8, R8, RZ, P1 ;  /* 0x000000ff08087207 */ /* 0x000fe20000800000 */
[----:B----4-:R4:W-:Y:S01]  /*16c0*/  SYNCS.ARRIVE.TRANS64.ART0 RZ, [R3+URZ+0x60], R0 ;  /* 0x0000600003ff79a7 */ /* 0x0109e200085000ff */
[----:B--2---:R-:W-:-:S02]  /*16d0*/  ISETP.NE.AND P0, PT, R7, 0x1, PT ;  /* 0x000000010700780c */ /* 0x004fc40003f05270 */
[----:B------:R-:W-:Y:S02]  /*16e0*/  R2UR UR11, R5 ;  /* 0x00000000050b72ca */ /* 0x000fe400000e0000 */
[----:B------:R-:W-:Y:S02]  /*16f0*/  R2UR UR19, R4 ;  /* 0x00000000041372ca */ /* 0x000fe400000e0000 */
[----:B------:R-:W-:Y:S02]  /*1700*/  R2UR UR28, R6 ;  /* 0x00000000061c72ca */ /* 0x000fe400000e0000 */
[----:B----4-:R-:W-:-:S04]  /*1710*/  SEL R3, RZ, 0x1, P1 ;  /* 0x00000001ff037807 */ /* 0x010fc80000800000 */
[----:B------:R-:W-:Y:S01]  /*1720*/  LOP3.LUT R2, R2, R3, RZ, 0x3c, !PT ;  /* 0x0000000302027212 */ /* 0x000fe200078e3cff */
[----:B------:R-:W-:Y:S08]  /*1730*/  @!P0 BRA `(.L_x_20) ;  /* 0xfffffff800e08947 */ /* 0x000ff0000383ffff */
.L_x_15:
[----:B------:R-:W-:Y:S02]  /*1740*/  UISETP.NE.AND UP0, UPT, UR29, 0x3, UPT ;  /* 0x000000031d00788c */ /* 0x000fe4000bf05270 */
[----:B------:R-:W-:-:S04]  /*1750*/  UIADD3 UR5, UPT, UPT, UR29, 0x2, URZ ;  /* 0x000000021d057890 */ /* 0x000fc8000fffe0ff */
[----:B------:R-:W-:-:S04]  /*1760*/  USEL UR5, UR5, 0x1, UP0 ;  /* 0x0000000105057887 */ /* 0x000fc80008000000 */
[----:B------:R-:W-:Y:S02]  /*1770*/  UISETP.NE.AND UP0, UPT, UR5, 0x4, UPT ;  /* 0x000000040500788c */ /* 0x000fe4000bf05270 */
[----:B------:R-:W-:Y:S02]  /*1780*/  UIADD3 UR5, UPT, UPT, UR5, 0x1, URZ ;  /* 0x0000000105057890 */ /* 0x000fe4000fffe0ff */
[----:B------:R-:W-:Y:S02]  /*1790*/  UISETP.EQ.XOR UP1, UPT, UR29, 0x3, !UP0 ;  /* 0x000000031d00788c */ /* 0x000fe4000c722a70 */
[----:B------:R-:W-:-:S04]  /*17a0*/  USEL UR5, UR5, 0x1, UP0 ;  /* 0x0000000105057887 */ /* 0x000fc80008000000 */
[----:B------:R-:W-:Y:S02]  /*17b0*/  UISETP.EQ.XOR UP1, UPT, UR5, 0x4, UP1 ;  /* 0x000000040500788c */ /* 0x000fe40008f22a70 */
[----:B------:R-:W-:Y:S02]  /*17c0*/  UISETP.NE.AND UP0, UPT, UR5, 0x4, UPT ;  /* 0x000000040500788c */ /* 0x000fe4000bf05270 */
[----:B------:R-:W-:Y:S02]  /*17d0*/  USEL UR4, URZ, 0x1, !UP1 ;  /* 0x00000001ff047887 */ /* 0x000fe4000c800000 */
[----:B------:R-:W-:Y:S02]  /*17e0*/  USEL UR5, UR5, URZ, UP0 ;  /* 0x000000ff05057287 */ /* 0x000fe40008000000 */
[----:B------:R-:W-:Y:S02]  /*17f0*/  ULOP3.LUT UR4, UR30, UR4, URZ, 0x3c, !UPT ;  /* 0x000000041e047292 */ /* 0x000fe4000f8e3cff */
[----:B------:R-:W-:-:S02]  /*1800*/  ULEA UR5, UR5, UR23, 0x3 ;  /* 0x0000001705057291 */ /* 0x000fc4000f8e18ff */
[----:B------:R-:W-:-:S06]  /*1810*/  USHF.L.U32 UR4, UR4, 0x1f, URZ ;  /* 0x0000001f04047899 */ /* 0x000fcc00080006ff */
[----:B------:R-:W-:-:S04]  /*1820*/  MOV R0, UR4 ;  /* 0x0000000400007c02 */ /* 0x000fc80008000f00 */
[----:B------:R-:W4:Y:S02]  /*1830*/  SYNCS.PHASECHK.TRANS64.TRYWAIT P0, [UR5+0x20], R0 ;  /* 0x00002000ff0075a7 */ /* 0x000f240008001105 */
[----:B----4-:R-:W-:Y:S05]  /*1840*/  @!P0 BRA `(.L_x_21) ;  /* 0x0000002c00f48947 */ /* 0x010fea0003800000 */
.L_x_69:
[----:B------:R-:W-:-:S13]  /*1850*/  ELECT P0, URZ, PT ;  /* 0x0000000000ff782f */ /* 0x000fda0003800000 */
[----:B----4-:R-:W-:-:S04]  /*1860*/  @P0 MOV R0, 0xc600 ;  /* 0x0000c60000000802 */ /* 0x010fc80000000f00 */
[----:B------:R4:W-:Y:S03]  /*1870*/  @P0 SYNCS.ARRIVE.TRANS64 RZ, [UR5], R0 ;  /* 0x00000000ffff09a7 */ /* 0x0009e60008000005 */
.L_x_13:
[----:B------:R-:W-:-:S13]  /*1880*/  ISETP.NE.AND P0, PT, R121, 0x4, PT ;  /* 0x000000047900780c */ /* 0x000fda0003f05270 */
[----:B------:R-:W-:Y:S05]  /*1890*/  @P0 BRA `(.L_x_22) ;  /* 0x0000000800b40947 */ /* 0x000fea0003800000 */
[----:B------:R-:W5:Y:S08]  /*18a0*/  S2UR UR12, SR_CgaCtaId ;  /* 0x00000000000c79c3 */ /* 0x000f700000008800 */
[----:B------:R-:W-:Y:S06]  /*18b0*/  BAR.SYNC.DEFER_BLOCKING 0x3, 0xa0 ;  /* 0x00c2800000007b1d */ /* 0x000fec0000010000 */
[----:B------:R-:W-:-:S02]  /*18c0*/  UMOV UR4, 0x400 ;  /* 0x0000040000047882 */ /* 0x000fc40000000000 */
[----:B-----5:R-:W-:-:S09]  /*18d0*/  ULEA UR12, UR12, UR4, 0x18 ;  /* 0x000000040c0c7291 */ /* 0x020fd2000f8ec0ff */
[----:B----4-:R-:W4:Y:S01]  /*18e0*/  LDS R0, [UR12+0x78] ;  /* 0x0000780cff007984 */ /* 0x010f220008000800 */
[----:B------:R-:W5:Y:S02]  /*18f0*/  SYNCS.PHASECHK.TRANS64.TRYWAIT P0, [UR12+0x50], RZ ;  /* 0x000050ffff0075a7 */ /* 0x000f64000800110c */
[----:B----45:R-:W-:Y:S05]  /*1900*/  @!P0 BRA `(.L_x_23) ;  /* 0x0000002c00e48947 */ /* 0x030fea0003800000 */
.L_x_71:
[----:B------:R-:W5:Y:S01]  /*1910*/  LDS R3, [UR12+0x36c1c] ;  /* 0x036c1c0cff037984 */ /* 0x000f620008000800 */
[----:B----4-:R-:W-:Y:S01]  /*1920*/  IMAD.MOV.U32 R2, RZ, RZ, 0x1 ;  /* 0x00000001ff027424 */ /* 0x010fe200078e00ff */
[----:B------:R-:W-:Y:S01]  /*1930*/  R2UR UR32, R0 ;  /* 0x00000000002072ca */ /* 0x000fe200000e0000 */
[----:B------:R-:W-:Y:S01]  /*1940*/  UMOV UR31, 0x1 ;  /* 0x00000001001f7882 */ /* 0x000fe20000000000 */
[----:B------:R4:W-:Y:S06]  /*1950*/  MEMBAR.ALL.CTA ;  /* 0x0000000000007992 */ /* 0x0009ec0000008000 */
[----:B----4-:R-:W4:Y:S02]  /*1960*/  FENCE.VIEW.ASYNC.S ;  /* 0x00000000000073c6 */ /* 0x010f240000000000 */
[----:B----4-:R4:W-:Y:S01]  /*1970*/  SYNCS.ARRIVE.TRANS64.ART0 RZ, [UR12+0x60], R2 ;  /* 0x00006002ffff79a7 */ /* 0x0109e2000850000c */
[----:B-----5:R-:W-:-:S13]  /*1980*/  ISETP.NE.AND P0, PT, R3, 0x1, PT ;  /* 0x000000010300780c */ /* 0x020fda0003f05270 */
[----:B----4-:R-:W-:Y:S05]  /*1990*/  @P0 BRA `(.L_x_24) ;  /* 0x0000000800540947 */ /* 0x010fea0003800000 */
[----:B------:R-:W-:Y:S01]  /*19a0*/  UIADD3 UR10, UPT, UPT, UR32, 0x1d0, URZ ;  /* 0x000001d0200a7890 */ /* 0x000fe2000fffe0ff */
[----:B------:R-:W-:Y:S01]  /*19b0*/  HFMA2 R5, -RZ, RZ, 0, 5.9604644775390625e-08 ;  /* 0x00000001ff057431 */ /* 0x000fe200000001ff */
[----:B------:R-:W-:Y:S01]  /*19c0*/  UIADD3 UR8, UPT, UPT, UR32, 0x400001d0, URZ ;  /* 0x400001d020087890 */ /* 0x000fe2000fffe0ff */
[----:B------:R-:W-:Y:S01]  /*19d0*/  MOV R4, RZ ;  /* 0x000000ff00047202 */ /* 0x000fe20000000f00 */
[----:B------:R-:W-:Y:S02]  /*19e0*/  UIADD3 UR6, UPT, UPT, UR32, -0x7ffffe30, URZ ;  /* 0x800001d020067890 */ /* 0x000fe4000fffe0ff */
[----:B------:R-:W-:Y:S02]  /*19f0*/  UIADD3 UR4, UPT, UPT, UR32, -0x3ffffe30, URZ ;  /* 0xc00001d020047890 */ /* 0x000fe4000fffe0ff */
[----:B------:R-:W-:Y:S02]  /*1a00*/  UIADD3 UR11, UPT, UPT, UR32, 0x1e0, URZ ;  /* 0x000001e0200b7890 */ /* 0x000fe4000fffe0ff */
[----:B------:R-:W-:-:S02]  /*1a10*/  UIADD3 UR9, UPT, UPT, UR32, 0x400001e0, URZ ;  /* 0x400001e020097890 */ /* 0x000fc4000fffe0ff */
[----:B------:R-:W-:Y:S02]  /*1a20*/  UIADD3 UR7, UPT, UPT, UR32, -0x7ffffe20, URZ ;  /* 0x800001e020077890 */ /* 0x000fe4000fffe0ff */
[----:B------:R-:W-:Y:S02]  /*1a30*/  USHF.R.U32.HI UR18, URZ, 0x1, UR10 ;  /* 0x00000001ff127899 */ /* 0x000fe4000801160a */
[----:B------:R-:W-:Y:S02]  /*1a40*/  USHF.R.U32.HI UR17, URZ, 0x1, UR8 ;  /* 0x00000001ff117899 */ /* 0x000fe40008011608 */
[----:B------:R-:W-:Y:S01]  /*1a50*/  USHF.R.U32.HI UR16, URZ, 0x1, UR6 ;  /* 0x00000001ff107899 */ /* 0x000fe20008011606 */
[----:B------:R-:W-:Y:S01]  /*1a60*/  UMOV UR34, 0x8c02000 ;  /* 0x08c0200000227882 */ /* 0x000fe20000000000 */
[----:B------:R-:W-:Y:S02]  /*1a70*/  UIADD3 UR5, UPT, UPT, UR32, -0x3ffffe20, URZ ;  /* 0xc00001e020057890 */ /* 0x000fe4000fffe0ff */
[----:B------:R-:W-:-:S02]  /*1a80*/  USHF.R.U32.HI UR13, URZ, 0x1, UR4 ;  /* 0x00000001ff0d7899 */ /* 0x000fc40008011604 */
[----:B------:R-:W-:Y:S02]  /*1a90*/  UIADD3 UR19, UPT, UPT, UR12, 0x35c00, URZ ;  /* 0x00035c000c137890 */ /* 0x000fe4000fffe0ff */
[----:B------:R-:W-:Y:S02]  /*1aa0*/  UIADD3 UR20, UPT, UPT, UR12, 0x35400, URZ ;  /* 0x000354000c147890 */ /* 0x000fe4000fffe0ff */
[----:B------:R-:W-:Y:S02]  /*1ab0*/  UIADD3 UR21, UPT, UPT, UR12, 0x5400, URZ ;  /* 0x000054000c157890 */ /* 0x000fe4000fffe0ff */
[----:B------:R-:W-:Y:S02]  /*1ac0*/  UIADD3 UR22, UPT, UPT, UR12, 0x15400, URZ ;  /* 0x000154000c167890 */ /* 0x000fe4000fffe0ff */
[----:B------:R-:W-:Y:S02]  /*1ad0*/  USEL UR23, URZ, 0x4000, UP6 ;  /* 0x00004000ff177887 */ /* 0x000fe4000b000000 */
[----:B------:R-:W-:-:S02]  /*1ae0*/  USHF.R.U32.HI UR46, URZ, 0x1a, UR11 ;  /* 0x0000001aff2e7899 */ /* 0x000fc4000801160b */
[----:B------:R-:W-:Y:S02]  /*1af0*/  USHF.R.U32.HI UR40, URZ, 0x1a, UR9 ;  /* 0x0000001aff287899 */ /* 0x000fe40008011609 */
[----:B------:R-:W-:Y:S02]  /*1b00*/  USHF.R.U32.HI UR36, URZ, 0x1a, UR7 ;  /* 0x0000001aff247899 */ /* 0x000fe40008011607 */
[----:B------:R-:W-:Y:S02]  /*1b10*/  USEL UR34, UR34, 0x8c00000, !UP5 ;  /* 0x08c0000022227887 */ /* 0x000fe4000e800000 */
[----:B------:R-:W-:Y:S02]  /*1b20*/  ULOP3.LUT UR18, UR18, 0x60000000, URZ, 0xc0, !UPT ;  /* 0x6000000012127892 */ /* 0x000fe4000f8ec0ff */
[----:B------:R-:W-:Y:S02]  /*1b30*/  ULOP3.LUT UR17, UR17, 0x60000000, URZ, 0xc0, !UPT ;  /* 0x6000000011117892 */ /* 0x000fe4000f8ec0ff */
[----:B------:R-:W-:-:S02]  /*1b40*/  ULOP3.LUT UR16, UR16, 0x60000000, URZ, 0xc0, !UPT ;  /* 0x6000000010107892 */ /* 0x000fc4000f8ec0ff */
[----:B------:R-:W-:Y:S02]  /*1b50*/  USHF.R.U32.HI UR35, URZ, 0x1a, UR5 ;  /* 0x0000001aff237899 */ /* 0x000fe40008011605 */
[----:B------:R-:W-:Y:S02]  /*1b60*/  ULOP3.LUT UR13, UR13, 0x60000000, URZ, 0xc0, !UPT ;  /* 0x600000000d0d7892 */ /* 0x000fe4000f8ec0ff */
[----:B------:R-:W-:Y:S02]  /*1b70*/  USHF.R.U32.HI UR19, URZ, 0x4, UR19 ;  /* 0x00000004ff137899 */ /* 0x000fe40008011613 */
[----:B------:R-:W-:Y:S02]  /*1b80*/  USHF.R.U32.HI UR20, URZ, 0x4, UR20 ;  /* 0x00000004ff147899 */ /* 0x000fe40008011614 */
[----:B------:R-:W-:Y:S02]  /*1b90*/  USHF.R.U32.HI UR21, URZ, 0x4, UR21 ;  /* 0x00000004ff157899 */ /* 0x000fe40008011615 */
[----:B------:R-:W-:-:S02]  /*1ba0*/  USHF.R.U32.HI UR22, URZ, 0x4, UR22 ;  /* 0x00000004ff167899 */ /* 0x000fc40008011616 */
[----:B------:R-:W-:Y:S02]  /*1bb0*/  UIADD3 UR34, UPT, UPT, UR23, UR34, URZ ;  /* 0x0000002217227290 */ /* 0x000fe4000fffe0ff */
[----:B------:R-:W-:Y:S02]  /*1bc0*/  ULOP3.LUT UR46, UR18, 0x30, UR46, 0xf8, !UPT ;  /* 0x00000030122e7892 */ /* 0x000fe4000f8ef82e */
[----:B------:R-:W-:Y:S02]  /*1bd0*/  ULOP3.LUT UR40, UR17, 0x30, UR40, 0xf8, !UPT ;  /* 0x0000003011287892 */ /* 0x000fe4000f8ef828 */
[----:B------:R-:W-:Y:S02]  /*1be0*/  ULOP3.LUT UR36, UR16, 0x30, UR36, 0xf8, !UPT ;  /* 0x0000003010247892 */ /* 0x000fe4000f8ef824 */
[----:B------:R-:W-:Y:S02]  /*1bf0*/  ULOP3.LUT UR35, UR13, 0x30, UR35, 0xf8, !UPT ;  /* 0x000000300d237892 */ /* 0x000fe4000f8ef823 */
[----:B------:R-:W-:-:S02]  /*1c00*/  ULOP3.LUT UR19, UR19, 0x3fc0, URZ, 0xc0, !UPT ;  /* 0x00003fc013137892 */ /* 0x000fc4000f8ec0ff */
[----:B------:R-:W-:Y:S02]  /*1c10*/  ULOP3.LUT UR20, UR20, 0x3fc0, URZ, 0xc0, !UPT ;  /* 0x00003fc014147892 */ /* 0x000fe4000f8ec0ff */
[----:B------:R-:W-:Y:S02]  /*1c20*/  ULOP3.LUT UR21, UR21, 0x3fc0, URZ, 0xc0, !UPT ;  /* 0x00003fc015157892 */ /* 0x000fe4000f8ec0ff */
[----:B------:R-:W-:Y:S02]  /*1c30*/  ULOP3.LUT UR22, UR22, 0x3fc0, URZ, 0xc0, !UPT ;  /* 0x00003fc016167892 */ /* 0x000fe4000f8ec0ff */
[----:B------:R-:W-:Y:S02]  /*1c40*/  ULOP3.LUT UR47, UR46, UR34, URZ, 0xfc, !UPT ;  /* 0x000000222e2f7292 */ /* 0x000fe4000f8efcff */
[----:B------:R-:W-:Y:S02]  /*1c50*/  ULOP3.LUT UR41, UR40, UR34, URZ, 0xfc, !UPT ;  /* 0x0000002228297292 */ /* 0x000fe4000f8efcff */
[----:B------:R-:W-:-:S02]  /*1c60*/  ULOP3.LUT UR37, UR36, UR34, URZ, 0xfc, !UPT ;  /* 0x0000002224257292 */ /* 0x000fc4000f8efcff */
[----:B------:R-:W-:Y:S02]  /*1c70*/  ULOP3.LUT UR35, UR35, UR34, URZ, 0xfc, !UPT ;  /* 0x0000002223237292 */ /* 0x000fe4000f8efcff */
[----:B------:R-:W-:Y:S02]  /*1c80*/  UIADD3 UR24, UPT, UPT, UR12, 0x40, URZ ;  /* 0x000000400c187890 */ /* 0x000fe4000fffe0ff */
[----:B------:R-:W-:Y:S02]  /*1c90*/  ULOP3.LUT UR19, UR19, 0x10000, URZ, 0xfc, !UPT ;  /* 0x0001000013137892 */ /* 0x000fe4000f8efcff */
[----:B------:R-:W-:Y:S02]  /*1ca0*/  ULOP3.LUT UR20, UR20, 0x10000, URZ, 0xfc, !UPT ;  /* 0x0001000014147892 */ /* 0x000fe4000f8efcff */
[----:B------:R-:W-:Y:S02]  /*1cb0*/  ULOP3.LUT UR21, UR21, 0x10000, URZ, 0xfc, !UPT ;  /* 0x0001000015157892 */ /* 0x000fe4000f8efcff */
[----:B------:R-:W-:Y:S01]  /*1cc0*/  ULOP3.LUT UR22, UR22, 0x10000, URZ, 0xfc, !UPT ;  /* 0x0001000016167892 */ /* 0x000fe2000f8efcff */
[----:B------:R-:W-:Y:S01]  /*1cd0*/  UMOV UR31, 0x1 ;  /* 0x00000001001f7882 */ /* 0x000fe20000000000 */
[----:B------:R-:W-:Y:S01]  /*1ce0*/  UMOV UR30, URZ ;  /* 0x000000ff001e7c82 */ /* 0x000fe20008000000 */
[----:B------:R-:W-:Y:S01]  /*1cf0*/  UMOV UR29, URZ ;  /* 0x000000ff001d7c82 */ /* 0x000fe20008000000 */
[----:B------:R-:W-:Y:S01]  /*1d00*/  UMOV UR46, URZ ;  /* 0x000000ff002e7c82 */ /* 0x000fe20008000000 */
[----:B------:R-:W-:Y:S01]  /*1d10*/  UMOV UR40, URZ ;  /* 0x000000ff00287c82 */ /* 0x000fe20008000000 */
[----:B------:R-:W-:Y:S01]  /*1d20*/  UMOV UR36, URZ ;  /* 0x000000ff00247c82 */ /* 0x000fe20008000000 */
[----:B------:R-:W-:-:S05]  /*1d30*/  UMOV UR34, URZ ;  /* 0x000000ff00227c82 */ /* 0x000fca0008000000 */
.L_x_31:
[----:B------:R-:W-:Y:S02]  /*1d40*/  USHF.L.U32 UR16, UR30, 0x1f, URZ ;  /* 0x0000001f1e107899 */ /* 0x000fe400080006ff */
[----:B------:R-:W-:Y:S02]  /*1d50*/  ULEA UR17, UR29, UR12, 0x3 ;  /* 0x0000000c1d117291 */ /* 0x000fe4000f8e18ff */
[----:B------:R-:W-:Y:S02]  /*1d60*/  USHF.L.U32 UR13, UR31, 0x1f, URZ ;  /* 0x0000001f1f0d7899 */ /* 0x000fe400080006ff */
[----:B----4-:R-:W-:Y:S01]  /*1d70*/  MOV R2, UR16 ;  /* 0x0000001000027c02 */ /* 0x010fe20008000f00 */
[----:B------:R-:W-:Y:S02]  /*1d80*/  ULOP3.LUT UR31, UR31, 0x1, URZ, 0x3c, !UPT ;  /* 0x000000011f1f7892 */ /* 0x000fe4000f8e3cff */
[----:B------:R-:W-:Y:S01]  /*1d90*/  UPLOP3.LUT UP2, UPT, UPT, UPT, UPT, 0x40, 0x4 ;  /* 0x000000000004789c */ /* 0x000fe20003f4e870 */
[----:B------:R-:W-:Y:S01]  /*1da0*/  MOV R0, UR13 ;  /* 0x0000000d00007c02 */ /* 0x000fe20008000f00 */
[----:B------:R4:W2:Y:S01]  /*1db0*/  SYNCS.PHASECHK.TRANS64.TRYWAIT P1, [UR17], R2 ;  /* 0x00000002ff0075a7 */ /* 0x0008a20008021111 */
[----:B------:R-:W-:-:S02]  /*1dc0*/  UIMAD UR17, UR31, 0xd0, UR32 ;  /* 0x000000d01f1178a4 */ /* 0x000fc4000f8e0220 */
[----:B------:R-:W5:Y:S02]  /*1dd0*/  SYNCS.PHASECHK.TRANS64.TRYWAIT P0, [UR12+0x48], R0 ;  /* 0x00004800ff0075a7 */ /* 0x000f64000800110c */
[----:B--2-45:R-:W-:Y:S08]  /*1de0*/  @P0 BRA `(.L_x_25) ;  /* 0x0000000000080947 */ /* 0x034ff00003800000 */
[----:B------:R-:W2:Y:S02]  /*1df0*/  SYNCS.PHASECHK.TRANS64.TRYWAIT P0, [UR12+0x48], R0 ;  /* 0x00004800ff0075a7 */ /* 0x000ea4000800110c */
[----:B--2---:R-:W-:Y:S05]  /*1e00*/  @!P0 BRA `(.L_x_26) ;  /* 0x0000002800bc8947 */ /* 0x004fea0003800000 */
.L_x_25:
[----:B------:R-:W-:-:S05]  /*1e10*/  UMOV UR27, URZ ;  /* 0x000000ff001b7c82 */ /* 0x000fca0008000000 */
.L_x_29:
[----:B------:R-:W-:Y:S02]  /*1e20*/  UIADD3 UR23, UPT, UPT, UR29, 0x1, URZ ;  /* 0x000000011d177890 */ /* 0x000fe4000fffe0ff */
[----:B------:R-:W-:Y:S02]  /*1e30*/  UISETP.GT.U32.AND UP0, UPT, UR27, 0x1e, UPT ;  /* 0x0000001e1b00788c */ /* 0x000fe4000bf04070 */
[----:B----4-:R-:W-:Y:S02]  /*1e40*/  ULEA UR54, UR29, UR19, 0x6 ;  /* 0x000000131d367291 */ /* 0x010fe4000f8e30ff */
[----:B------:R-:W-:Y:S02]  /*1e50*/  ULEA UR50, UR29, UR22, 0xb ;  /* 0x000000161d327291 */ /* 0x000fe4000f8e58ff */
[----:B------:R-:W-:Y:S01]  /*1e60*/  ULEA UR48, UR29, UR21, 0xa ;  /* 0x000000151d307291 */ /* 0x000fe2000f8e50ff */
[----:B------:R-:W-:Y:S01]  /*1e70*/  PLOP3.LUT P0, PT, PT, PT, UP0, 0x80, 0x8 ;  /* 0x000000000008781c */ /* 0x000fe20003f0f008 */
[----:B------:R-:W-:Y:S02]  /*1e80*/  ULEA UR13, UR29, UR12, 0x3 ;  /* 0x0000000c1d0d7291 */ /* 0x000fe4000f8e18ff */
[----:B------:R-:W-:Y:S02]  /*1e90*/  UISETP.NE.AND UP1, UPT, UR23, 0x4, UPT ;  /* 0x000000041700788c */ /* 0x000fe4000bf25270 */
[----:B------:R-:W-:Y:S02]  /*1ea0*/  ULEA UR56, UR29, UR20, 0x5 ;  /* 0x000000141d387291 */ /* 0x000fe4000f8e28ff */
[----:B------:R-:W-:Y:S02]  /*1eb0*/  UIADD3 UR52, UPT, UPT, UR54, 0x20, URZ ;  /* 0x0000002036347890 */ /* 0x000fe4000fffe0ff */
[----:B------:R-:W-:Y:S02]  /*1ec0*/  UIADD3 UR44, UPT, UPT, UR50, 0x2, URZ ;  /* 0x00000002322c7890 */ /* 0x000fe4000fffe0ff */
[----:B------:R-:W-:Y:S02]  /*1ed0*/  UIADD3 UR42, UPT, UPT, UR48, 0x2, URZ ;  /* 0x00000002302a7890 */ /* 0x000fe4000fffe0ff */
[----:B------:R-:W-:Y:S02]  /*1ee0*/  UIADD3 UR38, UPT, UPT, UR50, 0x4, URZ ;  /* 0x0000000432267890 */ /* 0x000fe4000fffe0ff */
[----:B------:R-:W-:Y:S02]  /*1ef0*/  UIADD3 UR28, UPT, UPT, UR48, 0x4, URZ ;  /* 0x00000004301c7890 */ /* 0x000fe4000fffe0ff */
[----:B------:R-:W-:Y:S02]  /*1f00*/  UIADD3 UR16, UPT, UPT, UR50, 0x6, URZ ;  /* 0x0000000632107890 */ /* 0x000fe4000fffe0ff */
[----:B------:R-:W-:Y:S02]  /*1f10*/  UIADD3 UR18, UPT, UPT, UR48, 0x6, URZ ;  /* 0x0000000630127890 */ /* 0x000fe4000fffe0ff */
[----:B------:R-:W-:Y:S02]  /*1f20*/  UIADD3 UR26, UPT, UPT, UR13, 0x20, URZ ;  /* 0x000000200d1a7890 */ /* 0x000fe4000fffe0ff */
[----:B------:R-:W-:Y:S02]  /*1f30*/  USEL UR25, URZ, 0x1, UP1 ;  /* 0x00000001ff197887 */ /* 0x000fe40008800000 */
[----:B------:R-:W-:Y:S01]  /*1f40*/  USEL UR29, UR23, URZ, UP1 ;  /* 0x000000ff171d7287 */ /* 0x000fe20008800000 */
[----:B------:R-:W-:Y:S01]  /*1f50*/  UMOV UR57, 0x4008 ;  /* 0x0000400800397882 */ /* 0x000fe20000000000 */
[----:B------:R-:W-:Y:S01]  /*1f60*/  UMOV UR55, 0x4008 ;  /* 0x0000400800377882 */ /* 0x000fe20000000000 */
[----:B------:R-:W-:Y:S01]  /*1f70*/  UMOV UR51, 0x40004040 ;  /* 0x4000404000337882 */ /* 0x000fe20000000000 */
[----:B------:R-:W-:Y:S01]  /*1f80*/  UMOV UR49, 0x40004040 ;  /* 0x4000404000317882 */ /* 0x000fe20000000000 */
[----:B------:R-:W-:Y:S01]  /*1f90*/  UMOV UR53, 0x4008 ;  /* 0x0000400800357882 */ /* 0x000fe20000000000 */
[----:B------:R-:W-:Y:S01]  /*1fa0*/  UMOV UR45, 0x40004040 ;  /* 0x40004040002d7882 */ /* 0x000fe20000000000 */
[----:B------:R-:W-:Y:S01]  /*1fb0*/  UMOV UR43, 0x40004040 ;  /* 0x40004040002b7882 */ /* 0x000fe20000000000 */
[----:B------:R-:W-:Y:S01]  /*1fc0*/  UMOV UR39, 0x40004040 ;  /* 0x4000404000277882 */ /* 0x000fe20000000000 */
[----:B--2---:R-:W-:Y:S05]  /*1fd0*/  @P1 BRA `(.L_x_27) ;  /* 0x0000000000101947 */ /* 0x004fea0003800000 */
[----:B------:R-:W-:Y:S06]  /*1fe0*/  USHF.L.U32 UR23, UR30, 0x1f, URZ ;  /* 0x0000001f1e177899 */ /* 0x000fec00080006ff */
[----:B--2---:R-:W-:Y:S04]  /*1ff0*/  MOV R0, UR23 ;  /* 0x0000001700007c02 */ /* 0x004fe80008000f00 */
[----:B------:R-:W2:Y:S02]  /*2000*/  SYNCS.PHASECHK.TRANS64.TRYWAIT P1, [UR13], R0 ;  /* 0x00000000ff0075a7 */ /* 0x000ea4000802110d */
[----:B--2---:R-:W-:Y:S05]  /*2010*/  @!P1 BRA `(.L_x_28) ;  /* 0x0000002800589947 */ /* 0x004fea0003800000 */
.L_x_27:
[----:B------:R-:W-:Y:S01]  /*2020*/  ULOP3.LUT UR30, UR30, UR25, URZ, 0x3c, !UPT ;  /* 0x000000191e1e7292 */ /* 0x000fe2000f8e3cff */
[----:B------:R-:W-:Y:S01]  /*2030*/  PLOP3.LUT P1, PT, PT, PT, PT, 0x80, 0x8 ;  /* 0x000000000008781c */ /* 0x000fe20003f2f070 */
[----:B------:R-:W-:Y:S01]  /*2040*/  UIADD3 UR27, UPT, UPT, UR27, 0x1, URZ ;  /* 0x000000011b1b7890 */ /* 0x000fe2000fffe0ff */
[----:B------:R4:W-:Y:S01]  /*2050*/  UTCCP.T.S.4x32dp128bit tmem[UR32+0x1d0], gdesc[UR56] ;  /* 0x0001d038200079e7 */ /* 0x0009e20009100000 */
[----:B------:R-:W-:Y:S01]  /*2060*/  UMOV UR60, UR16 ;  /* 0x00000010003c7c82 */ /* 0x000fe20008000000 */
[----:B------:R-:W-:Y:S01]  /*2070*/  @!UP0 USHF.L.U32 UR13, UR30, 0x1f, URZ ;  /* 0x0000001f1e0d8899 */ /* 0x000fe200080006ff */
[----:B------:R4:W-:Y:S01]  /*2080*/  UTCCP.T.S.4x32dp128bit tmem[UR32+0x1e0], gdesc[UR54] ;  /* 0x0001e036200079e7 */ /* 0x0009e20009100000 */
[----:B------:R-:W-:Y:S01]  /*2090*/  @!UP0 ULEA UR16, UR29, UR12, 0x3 ;  /* 0x0000000c1d108291 */ /* 0x000fe2000f8e18ff */
[----:B------:R4:W-:Y:S01]  /*20a0*/  UTCCP.T.S.4x32dp128bit tmem[UR32+0x1e4], gdesc[UR52] ;  /* 0x0001e434200079e7 */ /* 0x0009e20009100000 */
[----:B------:R4:W-:Y:S01]  /*20b0*/  UTCQMMA gdesc[UR48], gdesc[UR50], tmem[UR17], tmem[UR46], idesc[UR47], tmem[UR10], UP2 ;  /* 0x000a2e3230007dea */ /* 0x0009e20009000311 */
[----:B------:R-:W-:Y:S01]  /*20c0*/  UMOV UR58, UR28 ;  /* 0x0000001c003a7c82 */ /* 0x000fe20008000000 */
[----:B------:R-:W-:Y:S01]  /*20d0*/  UMOV UR59, 0x40004040 ;  /* 0x40004040003b7882 */ /* 0x000fe20000000000 */
[----:B--2---:R-:W-:Y:S01]  /*20e0*/  MOV R0, UR13 ;  /* 0x0000000d00007c02 */ /* 0x004fe20008000f00 */
[----:B------:R4:W-:Y:S01]  /*20f0*/  UTCQMMA gdesc[UR42], gdesc[UR44], tmem[UR17], tmem[UR40], idesc[UR41], tmem[UR8], UPT ;  /* 0x0008282c2a007dea */ /* 0x0009e2000b800311 */
[----:B------:R-:W-:Y:S01]  /*2100*/  UMOV UR61, 0x40004040 ;  /* 0x40004040003d7882 */ /* 0x000fe20000000000 */
[----:B------:R-:W-:Y:S01]  /*2110*/  UMOV UR62, UR18 ;  /* 0x00000012003e7c82 */ /* 0x000fe20008000000 */
[----:B------:R-:W-:Y:S01]  /*2120*/  UMOV UR63, 0x40004040 ;  /* 0x40004040003f7882 */ /* 0x000fe20000000000 */
[----:B------:R4:W-:Y:S01]  /*2130*/  UTCQMMA gdesc[UR58], gdesc[UR38], tmem[UR17], tmem[UR36], idesc[UR37], tmem[UR6], UPT ;  /* 0x000624263a007dea */ /* 0x0009e2000b800311 */
[----:B------:R4:W-:Y:S01]  /*2140*/  UTCQMMA gdesc[UR62], gdesc[UR60], tmem[UR17], tmem[UR34], idesc[UR35], tmem[UR4], UPT ;  /* 0x0004223c3e007dea */ /* 0x0009e2000b800311 */
[----:B------:R4:W-:Y:S01]  /*2150*/  UTCBAR [UR26], URZ ;  /* 0x000000ff1a0073e9 */ /* 0x0009e200080000ff */
[----:B------:R4:W2:Y:S01]  /*2160*/  @!P0 SYNCS.PHASECHK.TRANS64.TRYWAIT P1, [UR16], R0 ;  /* 0x00000000ff0085a7 */ /* 0x0008a20008021110 */
[----:B------:R-:W-:Y:S02]  /*2170*/  UISETP.NE.AND UP0, UPT, UR27, 0x20, UPT ;  /* 0x000000201b00788c */ /* 0x000fe4000bf05270 */
[----:B------:R-:W-:Y:S07]  /*2180*/  UPLOP3.LUT UP2, UPT, UPT, UPT, UPT, 0x80, 0x8 ;  /* 0x000000000008789c */ /* 0x000fee0003f4f070 */
[----:B------:R-:W-:Y:S05]  /*2190*/  BRA.U UP0, `(.L_x_29) ;  /* 0xfffffffd00207547 */ /* 0x000fea000b83ffff */
[----:B------:R-:W-:Y:S01]  /*21a0*/  USHF.L.U32 UR13, UR31, 0x1f, URZ ;  /* 0x0000001f1f0d7899 */ /* 0x000fe200080006ff */
[----:B------:R-:W-:Y:S01]  /*21b0*/  LEA R2, R5, UR12, 0x3 ;  /* 0x0000000c05027c11 */ /* 0x000fe2000f8e18ff */
[----:B------:R4:W-:Y:S01]  /*21c0*/  UTCBAR [UR24], URZ ;  /* 0x000000ff180073e9 */ /* 0x0009e200080000ff */
[----:B------:R-:W-:-:S03]  /*21d0*/  SHF.L.U32 R3, R4, 0x1f, RZ ;  /* 0x0000001f04037819 */ /* 0x000fc600000006ff */
[----:B----4-:R-:W-:-:S04]  /*21e0*/  IMAD.U32 R0, RZ, RZ, UR13 ;  /* 0x0000000dff007e24 */ /* 0x010fc8000f8e00ff */
[----:B------:R4:W-:Y:S01]  /*21f0*/  SYNCS.PHASECHK.TRANS64.TRYWAIT PT, [UR12+0x48], R0 ;  /* 0x00004800ff0075a7 */ /* 0x0009e200080e110c */
[----:B------:R-:W5:Y:S02]  /*2200*/  SYNCS.PHASECHK.TRANS64.TRYWAIT P0, [R2+URZ+0x50], R3 ;  /* 0x00005003020075a7 */ /* 0x000f6400080011ff */
[----:B----45:R-:W-:Y:S05]  /*2210*/  @!P0 BRA `(.L_x_30) ;  /* 0x0000002400f88947 */ /* 0x030fea0003800000 */
.L_x_75:
[C---:B------:R-:W-:Y:S01]  /*2220*/  LEA R0, R5.reuse, UR12, 0x4 ;  /* 0x0000000c05007c11 */ /* 0x040fe2000f8e20ff */
[----:B------:R-:W-:Y:S02]  /*2230*/  VIADD R5, R5, 0x1 ;  /* 0x0000000105057836 */ /* 0x000fe40000000000 */
[----:B------:R-:W-:-:S03]  /*2240*/  IMAD.MOV.U32 R3, RZ, RZ, 0x1 ;  /* 0x00000001ff037424 */ /* 0x000fc600078e00ff */
[----:B------:R-:W5:Y:S01]  /*2250*/  LDS R0, [R0+0x36c1c] ;  /* 0x036c1c0000007984 */ /* 0x000f620000000800 */
[C---:B--2---:R-:W-:Y:S01]  /*2260*/  ISETP.NE.AND P1, PT, R5.reuse, 0x2, PT ;  /* 0x000000020500780c */ /* 0x044fe20003f25270 */
[----:B------:R2:W-:Y:S06]  /*2270*/  MEMBAR.ALL.CTA ;  /* 0x0000000000007992 */ /* 0x0005ec0000008000 */
[----:B--2---:R-:W2:Y:S01]  /*2280*/  FENCE.VIEW.ASYNC.S ;  /* 0x00000000000073c6 */ /* 0x004ea20000000000 */
[----:B------:R-:W-:Y:S01]  /*2290*/  SEL R5, R5, RZ, P1 ;  /* 0x000000ff05057207 */ /* 0x000fe20000800000 */
[----:B--2---:R2:W-:Y:S01]  /*22a0*/  SYNCS.ARRIVE.TRANS64.ART0 RZ, [R2+URZ+0x60], R3 ;  /* 0x0000600302ff79a7 */ /* 0x0045e200085000ff */
[----:B-----5:R-:W-:-:S02]  /*22b0*/  ISETP.NE.AND P0, PT, R0, 0x1, PT ;  /* 0x000000010000780c */ /* 0x020fc40003f05270 */
[----:B--2---:R-:W-:-:S04]  /*22c0*/  SEL R3, RZ, 0x1, P1 ;  /* 0x00000001ff037807 */ /* 0x004fc80000800000 */
[----:B------:R-:W-:-:S07]  /*22d0*/  LOP3.LUT R4, R4, R3, RZ, 0x3c, !PT ;  /* 0x0000000304047212 */ /* 0x000fce00078e3cff */
[----:B------:R-:W-:Y:S05]  /*22e0*/  @!P0 BRA `(.L_x_31) ;  /* 0xfffffff800948947 */ /* 0x000fea000383ffff */
.L_x_24:
[----:B------:R-:W5:Y:S02]  /*22f0*/  S2UR UR4, SR_CgaCtaId ;  /* 0x00000000000479c3 */ /* 0x000f640000008800 */
[----:B-----5:R-:W-:-:S04]  /*2300*/  ULOP3.LUT UR4, UR4, 0x1, URZ, 0xc0, !UPT ;  /* 0x0000000104047892 */ /* 0x020fc8000f8ec0ff */
[----:B------:R-:W-:-:S09]  /*2310*/  UISETP.NE.U32.AND UP0, UPT, UR4, 0x1, UPT ;  /* 0x000000010400788c */ /* 0x000fd2000bf05070 */
[----:B------:R-:W-:Y:S05]  /*2320*/  BRA.U !UP0, `(.L_x_22) ;  /* 0x0000000108107547 */ /* 0x000fea000b800000 */
[----:B------:R-:W-:-:S06]  /*2330*/  USHF.L.U32 UR31, UR31, 0x1f, URZ ;  /* 0x0000001f1f1f7899 */ /* 0x000fcc00080006ff */
[----:B------:R-:W-:-:S04]  /*2340*/  MOV R0, UR31 ;  /* 0x0000001f00007c02 */ /* 0x000fc80008000f00 */
[----:B------:R-:W5:Y:S02]  /*2350*/  SYNCS.PHASECHK.TRANS64.TRYWAIT P0, [UR12+0x48], R0 ;  /* 0x00004800ff0075a7 */ /* 0x000f64000800110c */
[----:B-----5:R-:W-:Y:S05]  /*2360*/  @!P0 BRA `(.L_x_32) ;  /* 0x0000002400c08947 */ /* 0x020fea0003800000 */
.L_x_22:
[----:B------:R-:W-:-:S13]  /*2370*/  ISETP.GT.AND P0, PT, R121, 0x3, PT ;  /* 0x000000037900780c */ /* 0x000fda0003f04270 */
[----:B-1----:R-:W-:Y:S05]  /*2380*/  @P0 EXIT ;  /* 0x000000000000094d */ /* 0x002fea0003800000 */
[----:B------:R-:W-:Y:S05]  /*2390*/  BRA.U !UP4, `(.L_x_33) ;  /* 0x000000010cb87547 */ /* 0x000fea000b800000 */
[----:B------:R-:W1:Y:S01]  /*23a0*/  S2UR UR6, SR_CgaCtaId ;  /* 0x00000000000679c3 */ /* 0x000e620000008800 */
[----:B------:R-:W-:Y:S01]  /*23b0*/  NOP ;  /* 0x0000000000007918 */ /* 0x000fe20000000000 */
[----:B------:R-:W-:Y:S01]  /*23c0*/  UMOV UR4, 0x40 ;  /* 0x0000004000047882 */ /* 0x000fe20000000000 */
[----:B------:R-:W-:Y:S01]  /*23d0*/  UMOV UR5, 0x400 ;  /* 0x0000040000057882 */ /* 0x000fe20000000000 */
[----:B-1----:R-:W-:Y:S02]  /*23e0*/  ULEA UR4, UR6, UR4, 0x18 ;  /* 0x0000000406047291 */ /* 0x002fe4000f8ec0ff */
[----:B------:R-:W-:-:S07]  /*23f0*/  ULEA UR5, UR6, UR5, 0x18 ;  /* 0x0000000506057291 */ /* 0x000fce000f8ec0ff */
[----:B----4-:R-:W1:Y:S02]  /*2400*/  LDS.U8 R0, [UR4] ;  /* 0x00000004ff007984 */ /* 0x010e640008000000 */
[----:B-1----:R-:W-:-:S13]  /*2410*/  ISETP.NE.AND P0, PT, R0, RZ, PT ;  /* 0x000000ff0000720c */ /* 0x002fda0003f05270 */
[----:B------:R-:W-:Y:S05]  /*2420*/  @P0 BRA `(.L_x_34) ;  /* 0x00000000007c0947 */ /* 0x000fea0003800000 */
[----:B------:R-:W-:-:S13]  /*2430*/  ELECT P0, URZ, PT ;  /* 0x0000000000ff782f */ /* 0x000fda0003800000 */
[----:B------:R-:W-:Y:S05]  /*2440*/  @!P0 BRA `(.L_x_35) ;  /* 0x0000000000848947 */ /* 0x000fea0003800000 */
[----:B------:R-:W-:Y:S01]  /*2450*/  UMOV UR4, 0x10 ;  /* 0x0000001000047882 */ /* 0x000fe20000000000 */
[----:B------:R-:W-:-:S04]  /*2460*/  IMAD.MOV.U32 R2, RZ, RZ, 0xffff ;  /* 0x0000ffffff027424 */ /* 0x000fc800078e00ff */
[----:B------:R-:W-:Y:S04]  /*2470*/  DEPBAR.LE SB1, 0x36 ;  /* 0x00009d800000791a */ /* 0x000fe80000000000 */
[----:B------:R-:W1:Y:S02]  /*2480*/  UTCATOMSWS.FIND_AND_SET.ALIGN UP0, UR4, UR4 ;  /* 0x00000004000475e3 */ /* 0x000e640008000800 */
[----:B-1----:R-:W-:Y:S01]  /*2490*/  PLOP3.LUT P0, PT, PT, PT, UP0, 0x80, 0x8 ;  /* 0x000000000008781c */ /* 0x002fe20003f0f008 */
[----:B------:R-:W-:-:S03]  /*24a0*/  IMAD.U32 R5, RZ, RZ, UR4 ;  /* 0x00000004ff057e24 */ /* 0x000fc6000f8e00ff */
[----:B------:R-:W-:-:S04]  /*24b0*/  SEL R0, RZ, 0xffffffff, !P0 ;  /* 0xffffffffff007807 */ /* 0x000fc80004000000 */
[----:B------:R-:W-:Y:S01]  /*24c0*/  ISETP.NE.AND P0, PT, R0, RZ, PT ;  /* 0x000000ff0000720c */ /* 0x000fe20003f05270 */
[----:B------:R-:W-:-:S12]  /*24d0*/  IMAD.MOV.U32 R0, RZ, RZ, 0x1 ;  /* 0x00000001ff007424 */ /* 0x000fd800078e00ff */
[----:B------:R-:W-:Y:S05]  /*24e0*/  @P0 BRA `(.L_x_36) ;  /* 0x0000000000240947 */ /* 0x000fea0003800000 */
.L_x_37:
[----:B------:R-:W-:Y:S05]  /*24f0*/  NANOSLEEP 0x64 ;  /* 0x000000640000795d */ /* 0x000fea0003800000 */
[----:B------:R-:W-:-:S05]  /*2500*/  UMOV UR4, 0x10 ;  /* 0x0000001000047882 */ /* 0x000fca0000000000 */
[----:B------:R-:W-:Y:S04]  /*2510*/  DEPBAR.LE SB1, 0x36 ;  /* 0x00009d800000791a */ /* 0x000fe80000000000 */
[----:B------:R-:W1:Y:S02]  /*2520*/  UTCATOMSWS.FIND_AND_SET.ALIGN UP0, UR4, UR4 ;  /* 0x00000004000475e3 */ /* 0x000e640008000800 */
[----:B-1----:R-:W-:Y:S01]  /*2530*/  PLOP3.LUT P0, PT, PT, PT, UP0, 0x80, 0x8 ;  /* 0x000000000008781c */ /* 0x002fe20003f0f008 */
[----:B------:R-:W-:-:S03]  /*2540*/  IMAD.U32 R5, RZ, RZ, UR4 ;  /* 0x00000004ff057e24 */ /* 0x000fc6000f8e00ff */
[----:B------:R-:W-:-:S04]  /*2550*/  SEL R3, RZ, 0xffffffff, !P0 ;  /* 0xffffffffff037807 */ /* 0x000fc80004000000 */
[----:B------:R-:W-:-:S13]  /*2560*/  ISETP.NE.AND P0, PT, R3, RZ, PT ;  /* 0x000000ff0300720c */ /* 0x000fda0003f05270 */
[----:B------:R-:W-:Y:S05]  /*2570*/  @!P0 BRA `(.L_x_37) ;  /* 0xfffffffc00dc8947 */ /* 0x000fea000383ffff */
.L_x_36:
[C---:B------:R-:W-:Y:S01]  /*2580*/  VIADD R3, R5.reuse, 0x10 ;  /* 0x0000001005037836 */ /* 0x040fe20000000000 */
[----:B------:R-:W-:Y:S01]  /*2590*/  UMOV UR4, 0x50 ;  /* 0x0000005000047882 */ /* 0x000fe20000000000 */
[----:B------:R-:W-:Y:S01]  /*25a0*/  SHF.L.U32 R2, R2, R5, RZ ;  /* 0x0000000502027219 */ /* 0x000fe200000006ff */
[----:B------:R-:W-:Y:S01]  /*25b0*/  ULEA UR4, UR6, UR4, 0x18 ;  /* 0x0000000406047291 */ /* 0x000fe2000f8ec0ff */
[----:B------:R-:W-:Y:S01]  /*25c0*/  IMAD.SHL.U32 R5, R5, 0x20, RZ ;  /* 0x0000002005057824 */ /* 0x000fe200078e00ff */
[----:B------:R-:W-:-:S04]  /*25d0*/  SHF.L.U32 R3, R0, R3, RZ ;  /* 0x0000000300037219 */ /* 0x000fc800000006ff */
[----:B------:R-:W-:-:S05]  /*25e0*/  LOP3.LUT R2, R3, R2, RZ, 0xfc, !PT ;  /* 0x0000000203027212 */ /* 0x000fca00078efcff */
[----:B------:R1:W-:Y:S04]  /*25f0*/  ATOMS.OR RZ, [UR4], R2 ;  /* 0x00000002ffff798c */ /* 0x0003e8000b000004 */
[----:B------:R1:W-:Y:S01]  /*2600*/  STS [UR5+0x78], R5 ;  /* 0x00007805ff007988 */ /* 0x0003e20008000805 */
[----:B------:R-:W-:Y:S05]  /*2610*/  BRA `(.L_x_35) ;  /* 0x0000000000107947 */ /* 0x000fea0003800000 */
.L_x_34:
[----:B------:R-:W-:Y:S02]  /*2620*/  MOV R0, 0xffffffff ;  /* 0xffffffff00007802 */ /* 0x000fe40000000f00 */
[----:B------:R-:W-:-:S03]  /*2630*/  MOV R2, 0x2660 ;  /* 0x0000266000027802 */ /* 0x000fc60000000f00 */
[----:B------:R1:W-:Y:S04]  /*2640*/  STS [UR5+0x78], R0 ;  /* 0x00007800ff007988 */ /* 0x0003e80008000805 */
[----:B-123--:R-:W-:Y:S05]  /*2650*/  CALL.REL.NOINC `($__internal_1_$__cuda_sm10x_tcgen05_guardrail_trap_phase_invalid_during_alloc) ;  /* 0x0000002400747944 */ /* 0x00efea0003c00000 */
.L_x_35:
[----:B------:R-:W-:Y:S05]  /*2660*/  WARPSYNC.ALL ;  /* 0x0000000000007948 */ /* 0x000fea0003800000 */
[----:B------:R-:W-:Y:S01]  /*2670*/  NOP ;  /* 0x0000000000007918 */ /* 0x000fe20000000000 */
.L_x_33:
[----:B------:R-:W5:Y:S08]  /*2680*/  S2UR UR4, SR_CgaCtaId ;  /* 0x00000000000479c3 */ /* 0x000f700000008800 */
[----:B------:R-:W-:Y:S06]  /*2690*/  BAR.SYNC.DEFER_BLOCKING 0x3, 0xa0 ;  /* 0x00c2800000007b1d */ /* 0x000fec0000010000 */
[----:B------:R-:W-:-:S02]  /*26a0*/  UMOV UR5, 0x400 ;  /* 0x0000040000057882 */ /* 0x000fc40000000000 */
[----:B-----5:R-:W-:-:S06]  /*26b0*/  ULEA UR4, UR4, UR5, 0x18 ;  /* 0x0000000504047291 */ /* 0x020fcc000f8ec0ff */
[----:B------:R-:W-:-:S05]  /*26c0*/  MOV R87, UR4 ;  /* 0x0000000400577c02 */ /* 0x000fca0008000f00 */
[----:B------:R1:W2:Y:S01]  /*26d0*/  LDS R120, [R87+0x78] ;  /* 0x0000780057787984 */ /* 0x0002a20000000800 */
[----:B------:R-:W5:Y:S02]  /*26e0*/  SYNCS.PHASECHK.TRANS64.TRYWAIT P0, [R87+URZ+0x50], RZ ;  /* 0x000050ff570075a7 */ /* 0x000f6400080011ff */
[----:B-12--5:R-:W-:Y:S05]  /*26f0*/  @!P0 BRA `(.L_x_38) ;  /* 0x0000002000fc8947 */ /* 0x026fea0003800000 */
.L_x_77:
[----:B------:R-:W2:Y:S01]  /*2700*/  LDS.128 R88, [R87+0x36c10] ;  /* 0x036c100057587984 */ /* 0x000ea20000000c00 */
[----:B----4-:R-:W-:Y:S01]  /*2710*/  HFMA2 R0, -RZ, RZ, 0, 5.9604644775390625e-08 ;  /* 0x00000001ff007431 */ /* 0x010fe200000001ff */
[----:B------:R4:W-:Y:S06]  /*2720*/  MEMBAR.ALL.CTA ;  /* 0x0000000000007992 */ /* 0x0009ec0000008000 */
[----:B----4-:R-:W4:Y:S02]  /*2730*/  FENCE.VIEW.ASYNC.S ;  /* 0x00000000000073c6 */ /* 0x010f240000000000 */
[----:B----4-:R4:W-:Y:S01]  /*2740*/  SYNCS.ARRIVE.TRANS64.ART0 RZ, [R87+URZ+0x60], R0 ;  /* 0x0000600057ff79a7 */ /* 0x0109e200085000ff */
[----:B--2---:R-:W-:-:S13]  /*2750*/  ISETP.NE.AND P0, PT, R91, 0x1, PT ;  /* 0x000000015b00780c */ /* 0x004fda0003f05270 */
[----:B----4-:R-:W-:Y:S05]  /*2760*/  @P0 BRA `(.L_x_39) ;  /* 0x0000001800c40947 */ /* 0x010fea0003800000 */
[C---:B------:R-:W-:Y:S01]  /*2770*/  IMAD.SHL.U32 R4, R104.reuse, 0x20, RZ ;  /* 0x0000002068047824 */ /* 0x040fe200078e00ff */
[----:B------:R-:W-:Y:S01]  /*2780*/  SHF.R.U32.HI R3, RZ, 0x5, R104 ;  /* 0x00000005ff037819 */ /* 0x000fe20000011668 */
[----:B------:R-:W-:Y:S01]  /*2790*/  IMAD.SHL.U32 R2, R104, 0x80, RZ ;  /* 0x0000008068027824 */ /* 0x000fe200078e00ff */
[----:B------:R-:W2:Y:S01]  /*27a0*/  S2UR UR8, SR_CgaCtaId ;  /* 0x00000000000879c3 */ /* 0x000ea20000008800 */
[----:B------:R-:W4:Y:S01]  /*27b0*/  S2R R102, SR_LANEID ;  /* 0x0000000000667919 */ /* 0x000f220000000000 */
[----:B------:R-:W-:Y:S01]  /*27c0*/  LOP3.LUT R4, R4, 0x3e0, RZ, 0xc0, !PT ;  /* 0x000003e004047812 */ /* 0x000fe200078ec0ff */
[----:B------:R-:W-:Y:S01]  /*27d0*/  IMAD R119, R121, 0x4, R87 ;  /* 0x0000000479777824 */ /* 0x000fe200078e0257 */
[----:B------:R-:W-:Y:S01]  /*27e0*/  LOP3.LUT R2, R2, 0xf80, RZ, 0xc0, !PT ;  /* 0x00000f8002027812 */ /* 0x000fe200078ec0ff */
[----:B------:R-:W-:Y:S01]  /*27f0*/  IMAD.MOV.U32 R108, RZ, RZ, 0x1 ;  /* 0x00000001ff6c7424 */ /* 0x000fe200078e00ff */
[----:B------:R-:W-:Y:S01]  /*2800*/  UMOV UR9, 0x400 ;  /* 0x0000040000097882 */ /* 0x000fe20000000000 */
[C---:B------:R-:W-:Y:S01]  /*2810*/  IMAD R4, R3.reuse, 0x400, R4 ;  /* 0x0000040003047824 */ /* 0x040fe200078e0204 */
[----:B------:R-:W1:Y:S01]  /*2820*/  LDCU.64 UR10, c[0x0][0x348] ;  /* 0x00006900ff0a77ac */ /* 0x000e620008000a00 */
[----:B------:R-:W-:-:S02]  /*2830*/  IMAD R2, R3, 0x1000, R2 ;  /* 0x0000100003027824 */ /* 0x000fc400078e0202 */
[C---:B------:R-:W-:Y:S02]  /*2840*/  IMAD.IADD R4, R87.reuse, 0x1, R4 ;  /* 0x0000000157047824 */ /* 0x040fe400078e0204 */
[----:B------:R-:W-:Y:S02]  /*2850*/  IMAD.IADD R2, R87, 0x1, R2 ;  /* 0x0000000157027824 */ /* 0x000fe400078e0202 */
[C---:B------:R-:W-:Y:S02]  /*2860*/  VIADD R7, R4.reuse, 0x4410 ;  /* 0x0000441004077836 */ /* 0x040fe40000000000 */
[----:B------:R-:W-:Y:S02]  /*2870*/  VIADD R4, R4, 0x4400 ;  /* 0x0000440004047836 */ /* 0x000fe40000000000 */
[C---:B------:R-:W-:Y:S01]  /*2880*/  VIADD R5, R2.reuse, 0x430 ;  /* 0x0000043002057836 */ /* 0x040fe20000000000 */
[----:B------:R-:W-:Y:S01]  /*2890*/  SHF.R.U32.HI R118, RZ, 0x3, R7 ;  /* 0x00000003ff767819 */ /* 0x000fe20000011607 */
[----:B------:R-:W-:Y:S01]  /*28a0*/  VIADD R6, R2, 0x420 ;  /* 0x0000042002067836 */ /* 0x000fe20000000000 */
[----:B------:R-:W-:Y:S01]  /*28b0*/  SHF.R.U32.HI R117, RZ, 0x3, R4 ;  /* 0x00000003ff757819 */ /* 0x000fe20000011604 */
[----:B------:R-:W-:Y:S01]  /*28c0*/  IMAD.MOV.U32 R106, RZ, RZ, RZ ;  /* 0x000000ffff6a7224 */ /* 0x000fe200078e00ff */
[----:B------:R-:W-:Y:S01]  /*28d0*/  SHF.R.U32.HI R116, RZ, 0x3, R5 ;  /* 0x00000003ff747819 */ /* 0x000fe20000011605 */
[----:B------:R-:W-:Y:S01]  /*28e0*/  IMAD.MOV.U32 R105, RZ, RZ, RZ ;  /* 0x000000ffff697224 */ /* 0x000fe200078e00ff */
[----:B------:R-:W-:Y:S01]  /*28f0*/  LOP3.LUT R117, R4, 0x10, R117, 0x78, !PT ;  /* 0x0000001004757812 */ /* 0x000fe200078e7875 */
[C---:B------:R-:W-:Y:S01]  /*2900*/  VIADD R4, R2.reuse, 0x400 ;  /* 0x0000040002047836 */ /* 0x040fe20000000000 */
[----:B------:R-:W-:Y:S01]  /*2910*/  LOP3.LUT R116, R5, 0x70, R116, 0x78, !PT ;  /* 0x0000007005747812 */ /* 0x000fe200078e7874 */
[----:B------:R-:W-:Y:S01]  /*2920*/  VIADD R5, R2, 0x410 ;  /* 0x0000041002057836 */ /* 0x000fe20000000000 */
[----:B------:R-:W-:Y:S01]  /*2930*/  SHF.R.U32.HI R115, RZ, 0x3, R6 ;  /* 0x00000003ff737819 */ /* 0x000fe20000011606 */
[----:B------:R-:W-:Y:S01]  /*2940*/  IMAD R110, R3, 0x200000, R120 ;  /* 0x00200000036e7824 */ /* 0x000fe200078e0278 */
[----:B------:R-:W-:Y:S01]  /*2950*/  SHF.R.U32.HI R113, RZ, 0x3, R4 ;  /* 0x00000003ff717819 */ /* 0x000fe20000011604 */
[----:B--2---:R-:W-:Y:S01]  /*2960*/  ULEA UR7, UR8, UR9, 0x18 ;  /* 0x0000000908077291 */ /* 0x004fe2000f8ec0ff */
[----:B------:R-:W-:-:S02]  /*2970*/  SHF.R.U32.HI R114, RZ, 0x3, R5 ;  /* 0x00000003ff727819 */ /* 0x000fc40000011605 */
[----:B------:R-:W-:Y:S01]  /*2980*/  LOP3.LUT R115, R6, 0x70, R115, 0x78, !PT ;  /* 0x0000007006737812 */ /* 0x000fe200078e7873 */
[C---:B------:R-:W-:Y:S01]  /*2990*/  VIADD R6, R2.reuse, 0x460 ;  /* 0x0000046002067836 */ /* 0x040fe20000000000 */
[----:B------:R-:W-:Y:S01]  /*29a0*/  LOP3.LUT R114, R5, 0x70, R114, 0x78, !PT ;  /* 0x0000007005727812 */ /* 0x000fe200078e7872 */
[----:B------:R-:W-:Y:S01]  /*29b0*/  VIADD R5, R2, 0x470 ;  /* 0x0000047002057836 */ /* 0x000fe20000000000 */
[----:B------:R-:W-:Y:S01]  /*29c0*/  LOP3.LUT R113, R4, 0x70, R113, 0x78, !PT ;  /* 0x0000007004717812 */ /* 0x000fe200078e7871 */
[C---:B------:R-:W-:Y:S01]  /*29d0*/  VIADD R4, R2.reuse, 0x450 ;  /* 0x0000045002047836 */ /* 0x040fe20000000000 */
[----:B------:R-:W-:Y:S01]  /*29e0*/  SHF.R.U32.HI R111, RZ, 0x3, R6 ;  /* 0x00000003ff6f7819 */ /* 0x000fe20000011606 */
[----:B------:R-:W-:Y:S01]  /*29f0*/  VIADD R2, R2, 0x440 ;  /* 0x0000044002027836 */ /* 0x000fe20000000000 */
[----:B------:R-:W-:Y:S02]  /*2a00*/  SHF.R.U32.HI R112, RZ, 0x3, R5 ;  /* 0x00000003ff707819 */ /* 0x000fe40000011605 */
[----:B------:R-:W-:-:S02]  /*2a10*/  SHF.R.U32.HI R109, RZ, 0x3, R4 ;  /* 0x00000003ff6d7819 */ /* 0x000fc40000011604 */
[----:B------:R-:W-:Y:S02]  /*2a20*/  SHF.R.U32.HI R107, RZ, 0x3, R2 ;  /* 0x00000003ff6b7819 */ /* 0x000fe40000011602 */
[----:B------:R-:W-:Y:S02]  /*2a30*/  LOP3.LUT R118, R7, 0x10, R118, 0x78, !PT ;  /* 0x0000001007767812 */ /* 0x000fe400078e7876 */
[----:B------:R-:W-:Y:S02]  /*2a40*/  LOP3.LUT R112, R5, 0x70, R112, 0x78, !PT ;  /* 0x0000007005707812 */ /* 0x000fe400078e7870 */
[----:B------:R-:W-:Y:S02]  /*2a50*/  LOP3.LUT R111, R6, 0x70, R111, 0x78, !PT ;  /* 0x00000070066f7812 */ /* 0x000fe400078e786f */
[----:B------:R-:W-:Y:S02]  /*2a60*/  LOP3.LUT R109, R4, 0x70, R109, 0x78, !PT ;  /* 0x00000070046d7812 */ /* 0x000fe400078e786d */
[----:B-1--4-:R-:W-:-:S07]  /*2a70*/  LOP3.LUT R107, R2, 0x70, R107, 0x78, !PT ;  /* 0x00000070026b7812 */ /* 0x012fce00078e786b */
.L_x_52:
[----:B------:R-:W1:Y:S01]  /*2a80*/  LDC.64 R6, c[0x0][0x750] ;  /* 0x0001d400ff067b82 */ /* 0x000e620000000a00 */
[----:B------:R-:W-:-:S04]  /*2a90*/  SHF.L.U32 R123, R88, 0x7, RZ ;  /* 0x00000007587b7819 */ /* 0x000fc800000006ff */
[----:B------:R-:W-:-:S03]  /*2aa0*/  IADD3 R5, PT, PT, R123, R104, RZ ;  /* 0x000000687b057210 */ /* 0x000fc60007ffe0ff */
[----:B------:R-:W2:Y:S01]  /*2ab0*/  LDC.64 R2, c[0x0][0x758] ;  /* 0x0001d600ff027b82 */ /* 0x000ea20000000a00 */
[----:B-1----:R-:W-:-:S05]  /*2ac0*/  IMAD.WIDE R6, R90, 0x4, R6 ;  /* 0x000000045a067825 */ /* 0x002fca00078e0206 */
[----:B------:R1:W5:Y:S01]  /*2ad0*/  LDG.E R122, desc[UR14][R6.64] ;  /* 0x0000000e067a7981 */ /* 0x000362000c1e1900 */
[----:B--2---:R-:W-:Y:S01]  /*2ae0*/  IMAD.WIDE R4, R5, 0x4, R2 ;  /* 0x0000000405047825 */ /* 0x004fe200078e0202 */
[----:B------:R-:W-:-:S04]  /*2af0*/  SHF.L.U32 R2, R105, 0x1f, RZ ;  /* 0x0000001f69027819 */ /* 0x000fc800000006ff */
[----:B------:R1:W5:Y:S01]  /*2b00*/  LDG.E R88, desc[UR14][R4.64] ;  /* 0x0000000e04587981 */ /* 0x000362000c1e1900 */
[----:B------:R-:W2:Y:S01]  /*2b10*/  SYNCS.PHASECHK.TRANS64.TRYWAIT P0, [R87+URZ+0x40], R2 ;  /* 0x00004002570075a7 */ /* 0x000ea200080011ff */
[----:B------:R-:W-:Y:S02]  /*2b20*/  ISETP.NE.AND P3, PT, R105, RZ, PT ;  /* 0x000000ff6900720c */ /* 0x000fe40003f65270 */
[----:B------:R-:W-:Y:S01]  /*2b30*/  MOV R103, R90 ;  /* 0x0000005a00677202 */ /* 0x000fe20000000f00 */
[----:B-12---:R-:W-:Y:S10]  /*2b40*/  @!P0 BRA `(.L_x_40) ;  /* 0x0000001c00fc8947 */ /* 0x006ff40003800000 */
.L_x_79:
[----:B------:R-:W-:Y:S01]  /*2b50*/  SHF.R.S32.HI R86, RZ, 0x1f, R90 ;  /* 0x0000001fff567819 */ /* 0x000fe2000001145a */
[----:B------:R-:W-:Y:S01]  /*2b60*/  IMAD R125, R105, 0xd0, R110 ;  /* 0x000000d0697d7824 */ /* 0x000fe200078e026e */
[----:B------:R-:W-:Y:S02]  /*2b70*/  CS2R R128, SRZ ;  /* 0x0000000000807805 */ /* 0x000fe4000001ff00 */
[----:B------:R-:W-:-:S07]  /*2b80*/  CS2R R126, SRZ ;  /* 0x00000000007e7805 */ /* 0x000fce000001ff00 */
.L_x_47:
[----:B------:R-:W-:Y:S01]  /*2b90*/  IADD3 R124, PT, PT, R128, 0x3, RZ ;  /* 0x00000003807c7810 */ /* 0x000fe20007ffe0ff */
[----:B------:R-:W-:Y:S05]  /*2ba0*/  WARPSYNC.ALL ;  /* 0x0000000000007948 */ /* 0x000fea0003800000 */
[----:B------:R-:W-:Y:S01]  /*2bb0*/  NOP ;  /* 0x0000000000007918 */ /* 0x000fe20000000000 */
[----:B------:R-:W-:Y:S01]  /*2bc0*/  SEL R124, R124, R127, !P3 ;  /* 0x0000007f7c7c7207 */ /* 0x000fe20005800000 */
[----:B------:R-:W-:Y:S01]  /*2bd0*/  BSSY.RECONVERGENT B0, `(.L_x_41) ;  /* 0x000003a000007945 */ /* 0x000fe20003800200 */
[----:B------:R-:W-:Y:S02]  /*2be0*/  ISETP.NE.AND P0, PT, R126, RZ, PT ;  /* 0x000000ff7e00720c */ /* 0x000fe40003f05270 */
[----:B------:R-:W-:-:S04]  /*2bf0*/  SHF.L.U32 R90, R124, 0x6, RZ ;  /* 0x000000067c5a7819 */ /* 0x000fc800000006ff */
[----:B------:R-:W-:-:S04]  /*2c00*/  IADD3 R2, PT, PT, R125, R90, RZ ;  /* 0x0000005a7d027210 */ /* 0x000fc80007ffe0ff */
[----:B------:R-:W-:-:S13]  /*2c10*/  R2UR UR4, R2 ;  /* 0x00000000020472ca */ /* 0x000fda00000e0000 */
[----:B------:R-:W2:Y:S01]  /*2c20*/  LDTM.x32 R36, tmem[UR4+0x20] ;  /* 0x00002004002479ee */ /* 0x000ea200082c0000 */
[----:B------:R-:W-:-:S13]  /*2c30*/  R2UR UR4, R2 ;  /* 0x00000000020472ca */ /* 0x000fda00000e0000 */
[----:B-1----:R-:W4:Y:S01]  /*2c40*/  LDTM.x32 R4, tmem[UR4] ;  /* 0x00000004000479ee */ /* 0x002f2200082c0000 */
[-C--:B-12--5:R-:W-:Y:S02]  /*2c50*/  FMUL2 R2, R36.F32x2.HI_LO, R122.reuse.F32 ;  /* 0x0000007a2402724a */ /* 0x0a6fe40001000000 */
[-C--:B------:R-:W-:Y:S02]  /*2c60*/  FMUL2 R36, R40.F32x2.HI_LO, R122.reuse.F32 ;  /* 0x0000007a2824724a */ /* 0x080fe40001000000 */
[-C--:B------:R-:W-:Y:S02]  /*2c70*/  FMUL2 R40, R44.F32x2.HI_LO, R122.reuse.F32 ;  /* 0x0000007a2c28724a */ /* 0x080fe40001000000 */
[-C--:B------:R-:W-:Y:S02]  /*2c80*/  FMUL2 R44, R48.F32x2.HI_LO, R122.reuse.F32 ;  /* 0x0000007a302c724a */ /* 0x080fe40001000000 */
[-C--:B------:R-:W-:Y:S02]  /*2c90*/  FMUL2 R48, R52.F32x2.HI_LO, R122.reuse.F32 ;  /* 0x0000007a3430724a */ /* 0x080fe40001000000 */
[----:B------:R-:W-:-:S02]  /*2ca0*/  FMUL2 R38, R38.F32x2.HI_LO, R122.F32 ;  /* 0x0000007a2626724a */ /* 0x000fc40001000000 */
[-C--:B------:R-:W-:Y:S02]  /*2cb0*/  FMUL2 R42, R42.F32x2.HI_LO, R122.reuse.F32 ;  /* 0x0000007a2a2a724a */ /* 0x080fe40001000000 */
[-C--:B------:R-:W-:Y:S02]  /*2cc0*/  FMUL2 R46, R46.F32x2.HI_LO, R122.reuse.F32 ;  /* 0x0000007a2e2e724a */ /* 0x080fe40001000000 */
[-C--:B------:R-:W-:Y:S02]  /*2cd0*/  FMUL2 R50, R50.F32x2.HI_LO, R122.reuse.F32 ;  /* 0x0000007a3232724a */ /* 0x080fe40001000000 */
[-C--:B------:R-:W-:Y:S02]  /*2ce0*/  FMUL2 R54, R54.F32x2.HI_LO, R122.reuse.F32 ;  /* 0x0000007a3636724a */ /* 0x080fe40001000000 */
[-C--:B------:R-:W-:Y:S02]  /*2cf0*/  FMUL2 R52, R56.F32x2.HI_LO, R122.reuse.F32 ;  /* 0x0000007a3834724a */ /* 0x080fe40001000000 */
[----:B------:R-:W-:-:S02]  /*2d00*/  FMUL2 R58, R58.F32x2.HI_LO, R122.F32 ;  /* 0x0000007a3a3a724a */ /* 0x000fc40001000000 */
[-C--:B------:R-:W-:Y:S02]  /*2d10*/  FMUL2 R56, R60.F32x2.HI_LO, R122.reuse.F32 ;  /* 0x0000007a3c38724a */ /* 0x080fe40001000000 */
[-C--:B------:R-:W-:Y:S02]  /*2d20*/  FMUL2 R60, R64.F32x2.HI_LO, R122.reuse.F32 ;  /* 0x0000007a403c724a */ /* 0x080fe40001000000 */
[----:B----4-:R-:W-:Y:S01]  /*2d30*/  FMUL2 R70, R8.F32x2.HI_LO, R122.F32 ;  /* 0x0000007a0846724a */ /* 0x010fe20001000000 */
[----:B------:R-:W-:Y:S01]  /*2d40*/  F2FP.BF16.F32.PACK_AB R8, R3, R2 ;  /* 0x000000020308723e */ /* 0x000fe200000010ff */
[----:B------:R-:W-:Y:S01]  /*2d50*/  FMUL2 R72, R10.F32x2.HI_LO, R122.F32 ;  /* 0x0000007a0a48724a */ /* 0x000fe20001000000 */
        /* <DEDUP_REMOVED lines=21> */
[----:B------:R-:W-:-:S02]  /*2eb0*/  FMUL2 R24, R24.F32x2.HI_LO, R122.F32 ;  /* 0x0000007a1818724a */ /* 0x000fc40001000000 */
[-C--:B------:R-:W-:Y:S02]  /*2ec0*/  FMUL2 R26, R26.F32x2.HI_LO, R122.reuse.F32 ;  /* 0x0000007a1a1a724a */ /* 0x080fe40001000000 */
[-C--:B------:R-:W-:Y:S02]  /*2ed0*/  FMUL2 R28, R28.F32x2.HI_LO, R122.reuse.F32 ;  /* 0x0000007a1c1c724a */ /* 0x080fe40001000000 */
[-C--:B------:R-:W-:Y:S02]  /*2ee0*/  FMUL2 R30, R30.F32x2.HI_LO, R122.reuse.F32 ;  /* 0x0000007a1e1e724a */ /* 0x080fe40001000000 */
[-C--:B------:R-:W-:Y:S02]  /*2ef0*/  FMUL2 R32, R32.F32x2.HI_LO, R122.reuse.F32 ;  /* 0x0000007a2020724a */ /* 0x080fe40001000000 */
[----:B------:R-:W-:Y:S01]  /*2f00*/  FMUL2 R34, R34.F32x2.HI_LO, R122.F32 ;  /* 0x0000007a2222724a */ /* 0x000fe20001000000 */
[----:B------:R-:W-:Y:S06]  /*2f10*/  @P0 BRA `(.L_x_42) ;  /* 0x0000000000140947 */ /* 0x000fec0003800000 */
[----:B------:R-:W-:Y:S01]  /*2f20*/  ELECT P0, URZ, PT ;  /* 0x0000000000ff782f */ /* 0x000fe20003800000 */
[----:B------:R-:W-:Y:S01]  /*2f30*/  NOP ;  /* 0x0000000000007918 */ /* 0x000fe20000000000 */
[----:B------:R-:W-:-:S11]  /*2f40*/  LOP3.LUT R105, R105, 0x1, RZ, 0x3c, !PT ;  /* 0x0000000169697812 */ /* 0x000fd600078e3cff */
[----:B------:R-:W-:-:S04]  /*2f50*/  @P0 IMAD.MOV.U32 R4, RZ, RZ, 0x1 ;  /* 0x00000001ff040424 */ /* 0x000fc800078e00ff */
[----:B------:R1:W-:Y:S03]  /*2f60*/  @P0 SYNCS.ARRIVE.TRANS64.ART0 RZ, [R87+URZ+0x48], R4 ;  /* 0x0000480457ff09a7 */ /* 0x0003e600085000ff */
.L_x_42:
[----:B------:R-:W-:Y:S05]  /*2f70*/  BSYNC.RECONVERGENT B0 ;  /* 0x0000000000007941 */ /* 0x000fea0003800200 */
.L_x_41:
[----:B------:R-:W-:Y:S01]  /*2f80*/  F2FP.BF16.F32.PACK_AB R20, R57, R56 ;  /* 0x000000383914723e */ /* 0x000fe200000010ff */
[----:B------:R2:W-:Y:S01]  /*2f90*/  STS.128 [R107], R8 ;  /* 0x000000086b007388 */ /* 0x0005e20000000c00 */
[----:B------:R-:W-:Y:S02]  /*2fa0*/  F2FP.BF16.F32.PACK_AB R21, R63, R62 ;  /* 0x0000003e3f15723e */ /* 0x000fe400000010ff */
[----:B------:R-:W-:Y:S01]  /*2fb0*/  F2FP.BF16.F32.PACK_AB R22, R61, R60 ;  /* 0x0000003c3d16723e */ /* 0x000fe200000010ff */
[----:B------:R4:W-:Y:S01]  /*2fc0*/  STS.128 [R109], R12 ;  /* 0x0000000c6d007388 */ /* 0x0009e20000000c00 */
[----:B------:R-:W-:Y:S02]  /*2fd0*/  F2FP.BF16.F32.PACK_AB R23, R67, R66 ;  /* 0x000000424317723e */ /* 0x000fe400000010ff */
[----:B-1----:R-:W-:Y:S01]  /*2fe0*/  F2FP.BF16.F32.PACK_AB R4, R65, R64 ;  /* 0x000000404104723e */ /* 0x002fe200000010ff */
[----:B------:R1:W-:Y:S01]  /*2ff0*/  STS.128 [R111], R16 ;  /* 0x000000106f007388 */ /* 0x0003e20000000c00 */
[----:B------:R-:W-:-:S02]  /*3000*/  F2FP.BF16.F32.PACK_AB R5, R69, R68 ;  /* 0x000000444505723e */ /* 0x000fc400000010ff */
[----:B------:R-:W-:Y:S01]  /*3010*/  F2FP.BF16.F32.PACK_AB R6, R71, R70 ;  /* 0x000000464706723e */ /* 0x000fe200000010ff */
[----:B------:R3:W-:Y:S01]  /*3020*/  STS.128 [R112], R20 ;  /* 0x0000001470007388 */ /* 0x0007e20000000c00 */
[----:B------:R-:W-:Y:S02]  /*3030*/  F2FP.BF16.F32.PACK_AB R7, R73, R72 ;  /* 0x000000484907723e */ /* 0x000fe400000010ff */
[C---:B---3--:R-:W-:Y:S01]  /*3040*/  ISETP.GE.U32.AND P2, PT, R126.reuse, 0x6, PT ;  /* 0x000000067e00780c */ /* 0x048fe20003f46070 */
[----:B------:R-:W-:Y:S02]  /*3050*/  VIADD R126, R126, 0x2 ;  /* 0x000000027e7e7836 */ /* 0x000fe40000000000 */
[----:B------:R3:W-:Y:S01]  /*3060*/  STS.128 [R113], R4 ;  /* 0x0000000471007388 */ /* 0x0007e20000000c00 */
[----:B--2---:R-:W-:Y:S02]  /*3070*/  F2FP.BF16.F32.PACK_AB R8, R75, R74 ;  /* 0x0000004a4b08723e */ /* 0x004fe400000010ff */
[----:B------:R-:W-:-:S02]  /*3080*/  F2FP.BF16.F32.PACK_AB R9, R77, R76 ;  /* 0x0000004c4d09723e */ /* 0x000fc400000010ff */
[----:B------:R-:W-:Y:S02]  /*3090*/  F2FP.BF16.F32.PACK_AB R10, R79, R78 ;  /* 0x0000004e4f0a723e */ /* 0x000fe400000010ff */
[----:B------:R-:W-:Y:S02]  /*30a0*/  F2FP.BF16.F32.PACK_AB R11, R81, R80 ;  /* 0x00000050510b723e */ /* 0x000fe400000010ff */
[----:B----4-:R-:W-:Y:S02]  /*30b0*/  F2FP.BF16.F32.PACK_AB R12, R83, R82 ;  /* 0x00000052530c723e */ /* 0x010fe400000010ff */
[----:B------:R-:W-:Y:S01]  /*30c0*/  F2FP.BF16.F32.PACK_AB R13, R85, R84 ;  /* 0x00000054550d723e */ /* 0x000fe200000010ff */
[----:B------:R3:W-:Y:S01]  /*30d0*/  STS.128 [R114], R8 ;  /* 0x0000000872007388 */ /* 0x0007e20000000c00 */
[----:B------:R-:W-:Y:S02]  /*30e0*/  F2FP.BF16.F32.PACK_AB R14, R25, R24 ;  /* 0x00000018190e723e */ /* 0x000fe400000010ff */
[----:B------:R-:W-:-:S02]  /*30f0*/  F2FP.BF16.F32.PACK_AB R15, R27, R26 ;  /* 0x0000001a1b0f723e */ /* 0x000fc400000010ff */
[----:B-1----:R-:W-:Y:S02]  /*3100*/  F2FP.BF16.F32.PACK_AB R16, R29, R28 ;  /* 0x0000001c1d10723e */ /* 0x002fe400000010ff */
[----:B------:R-:W-:Y:S01]  /*3110*/  F2FP.BF16.F32.PACK_AB R17, R31, R30 ;  /* 0x0000001e1f11723e */ /* 0x000fe200000010ff */
[----:B------:R3:W-:Y:S01]  /*3120*/  STS.128 [R115], R12 ;  /* 0x0000000c73007388 */ /* 0x0007e20000000c00 */
[----:B------:R-:W-:Y:S02]  /*3130*/  F2FP.BF16.F32.PACK_AB R18, R33, R32 ;  /* 0x000000202112723e */ /* 0x000fe400000010ff */
[----:B------:R-:W-:-:S05]  /*3140*/  F2FP.BF16.F32.PACK_AB R19, R35, R34 ;  /* 0x000000222313723e */ /* 0x000fca00000010ff */
[----:B------:R3:W-:Y:S01]  /*3150*/  STS.128 [R116], R16 ;  /* 0x0000001074007388 */ /* 0x0007e20000000c00 */
[----:B------:R1:W-:Y:S06]  /*3160*/  MEMBAR.ALL.CTA ;  /* 0x0000000000007992 */ /* 0x0003ec0000008000 */
[----:B-1----:R-:W1:Y:S02]  /*3170*/  FENCE.VIEW.ASYNC.S ;  /* 0x00000000000073c6 */ /* 0x002e640000000000 */
[----:B-1----:R-:W-:Y:S06]  /*3180*/  BAR.SYNC.DEFER_BLOCKING 0x2, 0x80 ;  /* 0x0082000000007b1d */ /* 0x002fec0000010000 */
[----:B------:R-:W-:Y:S05]  /*3190*/  BRA.U !UP4, `(.L_x_43) ;  /* 0x000000010c447547 */ /* 0x000fea000b800000 */
[----:B------:R-:W-:Y:S01]  /*31a0*/  UIADD3 UR12, UP0, UPT, UR10, 0x240, URZ ;  /* 0x000002400a0c7890 */ /* 0x000fe2000ff1e0ff */
[----:B------:R-:W-:Y:S01]  /*31b0*/  PLOP3.LUT P0, PT, PT, PT, PT, 0x80, 0x8 ;  /* 0x000000000008781c */ /* 0x000fe20003f0f070 */
[----:B------:R-:W-:Y:S01]  /*31c0*/  IMAD R90, R89, 0x100, R90 ;  /* 0x00000100595a7824 */ /* 0x000fe200078e025a */
[----:B---3--:R-:W-:Y:S01]  /*31d0*/  IADD3 R4, PT, PT, R87, 0x400, RZ ;  /* 0x0000040057047810 */ /* 0x008fe20007ffe0ff */
[----:B------:R-:W-:-:S12]  /*31e0*/  UIADD3.X UR13, UPT, UPT, URZ, UR11, URZ, UP0, !UPT ;  /* 0x0000000bff0d7290 */ /* 0x000fd800087fe4ff */
.L_x_44:
[----:B------:R-:W-:Y:S02]  /*31f0*/  PLOP3.LUT P1, PT, P1, P0, PT, 0xf2, 0x2f ;  /* 0x00000000002f781c */ /* 0x000fe40000f21e72 */
[----:B------:R-:W-:-:S08]  /*3200*/  @P0 R2UR P1, UR6, R123 ;  /* 0x000000007b0602ca */ /* 0x000fd00000020000 */
[----:B------:R-:W-:Y:S02]  /*3210*/  PLOP3.LUT P1, PT, P1, P0, PT, 0xf2, 0x2f ;  /* 0x00000000002f781c */ /* 0x000fe40000f21e72 */
[----:B------:R-:W-:-:S08]  /*3220*/  @P0 R2UR.OR P1, UR5, R90 ;  /* 0x000000005a0502ca */ /* 0x000fd00000120000 */
[----:B------:R-:W-:Y:S02]  /*3230*/  PLOP3.LUT P1, PT, P1, P0, PT, 0xf2, 0x2f ;  /* 0x00000000002f781c */ /* 0x000fe40000f21e72 */
[----:B------:R-:W-:-:S08]  /*3240*/  @P0 R2UR.OR P1, UR4, R4 ;  /* 0x00000000040402ca */ /* 0x000fd00000120000 */
[----:B------:R-:W-:Y:S02]  /*3250*/  @P0 PLOP3.LUT P0, PT, P1, PT, PT, 0x80, 0x8 ;  /* 0x000000000008081c */ /* 0x000fe40000f0f070 */
[----:B------:R-:W-:-:S03]  /*3260*/  PLOP3.LUT P1, PT, PT, PT, PT, 0x80, 0x8 ;  /* 0x000000000008781c */ /* 0x000fc60003f2f070 */
[----:B------:R1:W-:Y:S08]  /*3270*/  UTMASTG.2D [UR4], [UR12], desc[URZ] ;  /* 0x0000ff040c0073b5 */ /* 0x0003f00008009000 */
[----:B-1----:R-:W-:Y:S05]  /*3280*/  @P0 BRA.U.ANY `(.L_x_44) ;  /* 0xfffffffd00d80947 */ /* 0x002fea000393ffff */
[----:B------:R0:W-:Y:S01]  /*3290*/  UTMACMDFLUSH ;  /* 0x00000000000079b7 */ /* 0x0001e20000000000 */
[----:B------:R-:W-:-:S04]  /*32a0*/  DEPBAR.LE SB0, 0x0 ;  /* 0x000080000000791a */ /* 0x000fc80000000000 */
.L_x_43:
[----:B------:R-:W-:Y:S01]  /*32b0*/  FMUL2 R90, R76.F32x2.HI_LO, -1.4426950216293334961 ;  /* 0xbfb8aa3b4c5a784a */ /* 0x000fe20001000000 */
[----:B------:R-:W-:Y:S01]  /*32c0*/  BAR.SYNC.DEFER_BLOCKING 0x2, 0x80 ;  /* 0x0082000000007b1d */ /* 0x000fe20000010000 */
[----:B---3--:R-:W-:Y:S02]  /*32d0*/  FMUL2 R8, R30.F32x2.HI_LO, -1.4426950216293334961 ;  /* 0xbfb8aa3b1e08784a */ /* 0x008fe40001000000 */
[----:B------:R-:W-:Y:S02]  /*32e0*/  FMUL2 R92, R74.F32x2.HI_LO, -1.4426950216293334961 ;  /* 0xbfb8aa3b4a5c784a */ /* 0x000fe40001000000 */
[----:B------:R-:W-:Y:S01]  /*32f0*/  FMUL2 R10, R28.F32x2.HI_LO, -1.4426950216293334961 ;  /* 0xbfb8aa3b1c0a784a */ /* 0x000fe20001000000 */
[----:B------:R-:W-:Y:S01]  /*3300*/  MUFU.EX2 R90, R90 ;  /* 0x0000005a005a7308 */ /* 0x000fe20000000800 */
[----:B------:R-:W-:Y:S02]  /*3310*/  FMUL2 R20, R80.F32x2.HI_LO, -1.4426950216293334961 ;  /* 0xbfb8aa3b5014784a */ /* 0x000fe40001000000 */
[----:B------:R-:W-:-:S02]  /*3320*/  FMUL2 R4, R34.F32x2.HI_LO, -1.4426950216293334961 ;  /* 0xbfb8aa3b2204784a */ /* 0x000fc40001000000 */
[----:B------:R-:W-:Y:S02]  /*3330*/  FMUL2 R22, R78.F32x2.HI_LO, -1.4426950216293334961 ;  /* 0xbfb8aa3b4e16784a */ /* 0x000fe40001000000 */
[----:B------:R-:W-:Y:S01]  /*3340*/  FMUL2 R6, R32.F32x2.HI_LO, -1.4426950216293334961 ;  /* 0xbfb8aa3b2006784a */ /* 0x000fe20001000000 */
[----:B------:R-:W1:Y:S01]  /*3350*/  MUFU.EX2 R91, R91 ;  /* 0x0000005b005b7308 */ /* 0x000e620000000800 */
[----:B------:R-:W-:Y:S02]  /*3360*/  FMUL2 R100, R64.F32x2.HI_LO, -1.4426950216293334961 ;  /* 0xbfb8aa3b4064784a */ /* 0x000fe40001000000 */
[----:B------:R-:W-:Y:S02]  /*3370*/  FMUL2 R98, R68.F32x2.HI_LO, -1.4426950216293334961 ;  /* 0xbfb8aa3b4462784a */ /* 0x000fe40001000000 */
[----:B------:R-:W-:Y:S02]  /*3380*/  FMUL2 R96, R70.F32x2.HI_LO, -1.4426950216293334961 ;  /* 0xbfb8aa3b4660784a */ /* 0x000fe40001000000 */
[----:B------:R-:W-:Y:S01]  /*3390*/  FMUL2 R94, R72.F32x2.HI_LO, -1.4426950216293334961 ;  /* 0xbfb8aa3b485e784a */ /* 0x000fe20001000000 */
[----:B------:R-:W-:Y:S01]  /*33a0*/  MUFU.EX2 R8, R8 ;  /* 0x0000000800087308 */ /* 0x000fe20000000800 */
[----:B------:R-:W-:-:S02]  /*33b0*/  FMUL2 R18, R82.F32x2.HI_LO, -1.4426950216293334961 ;  /* 0xbfb8aa3b5212784a */ /* 0x000fc40001000000 */
[----:B------:R-:W-:Y:S02]  /*33c0*/  FMUL2 R16, R84.F32x2.HI_LO, -1.4426950216293334961 ;  /* 0xbfb8aa3b5410784a */ /* 0x000fe40001000000 */
[----:B------:R-:W-:Y:S02]  /*33d0*/  FMUL2 R14, R24.F32x2.HI_LO, -1.4426950216293334961 ;  /* 0xbfb8aa3b180e784a */ /* 0x000fe40001000000 */
[----:B------:R-:W-:Y:S01]  /*33e0*/  FMUL2 R12, R26.F32x2.HI_LO, -1.4426950216293334961 ;  /* 0xbfb8aa3b1a0c784a */ /* 0x000fe20001000000 */
[----:B------:R-:W2:Y:S01]  /*33f0*/  MUFU.EX2 R9, R9 ;  /* 0x0000000900097308 */ /* 0x000ea20000000800 */
[----:B-1----:R-:W-:-:S07]  /*3400*/  FADD2 R90, R90.F32x2.HI_LO, 1 ;  /* 0x3f8000005a5a744b */ /* 0x002fce0000200000 */
[----:B------:R-:W-:Y:S08]  /*3410*/  MUFU.EX2 R92, R92 ;  /* 0x0000005c005c7308 */ /* 0x000ff00000000800 */
[----:B------:R-:W1:Y:S01]  /*3420*/  MUFU.EX2 R93, R93 ;  /* 0x0000005d005d7308 */ /* 0x000e620000000800 */
[----:B--2---:R-:W-:-:S07]  /*3430*/  FADD2 R8, R8.F32x2.HI_LO, 1 ;  /* 0x3f8000000808744b */ /* 0x004fce0000200000 */
[----:B------:R-:W-:Y:S08]  /*3440*/  MUFU.EX2 R10, R10 ;  /* 0x0000000a000a7308 */ /* 0x000ff00000000800 */
        /* <DEDUP_REMOVED lines=38> */
[----:B------:R-:W-:Y:S08]  /*36b0*/  MUFU.RCP R90, R90 ;  /* 0x0000005a005a7308 */ /* 0x000ff00000001000 */
[----:B------:R-:W1:Y:S01]  /*36c0*/  MUFU.RCP R91, R91 ;  /* 0x0000005b005b7308 */ /* 0x000e620000001000 */
[----:B--2---:R-:W-:-:S07]  /*36d0*/  FADD2 R12, R12.F32x2.HI_LO, 1 ;  /* 0x3f8000000c0c744b */ /* 0x004fce0000200000 */
[----:B------:R-:W-:Y:S08]  /*36e0*/  MUFU.RCP R8, R8 ;  /* 0x0000000800087308 */ /* 0x000ff00000001000 */
[----:B------:R-:W2:Y:S01]  /*36f0*/  MUFU.RCP R9, R9 ;  /* 0x0000000900097308 */ /* 0x000ea20000001000 */
[----:B-1----:R-:W-:-:S04]  /*3700*/  FMUL2 R90, R90.F32x2.HI_LO, R76.F32x2.HI_LO ;  /* 0x0000004c5a5a724a */ /* 0x002fc80000000000 */
[----:B------:R-:W-:-:S03]  /*3710*/  FMUL2 R90, R90.F32x2.HI_LO, R46.F32x2.HI_LO ;  /* 0x0000002e5a5a724a */ /* 0x000fc60000000000 */
[----:B------:R-:W-:Y:S01]  /*3720*/  MUFU.RCP R92, R92 ;  /* 0x0000005c005c7308 */ /* 0x000fe20000001000 */
[----:B------:R-:W-:-:S07]  /*3730*/  FMUL2 R90, R90.F32x2.HI_LO, R88.F32 ;  /* 0x000000585a5a724a */ /* 0x000fce0001000000 */
[----:B------:R-:W1:Y:S01]  /*3740*/  MUFU.RCP R93, R93 ;  /* 0x0000005d005d7308 */ /* 0x000e620000001000 */
[----:B--2---:R-:W-:-:S04]  /*3750*/  FMUL2 R8, R8.F32x2.HI_LO, R30.F32x2.HI_LO ;  /* 0x0000001e0808724a */ /* 0x004fc80000000000 */
[----:B------:R-:W-:-:S03]  /*3760*/  FMUL2 R8, R8.F32x2.HI_LO, R62.F32x2.HI_LO ;  /* 0x0000003e0808724a */ /* 0x000fc60000000000 */
[----:B------:R-:W-:Y:S01]  /*3770*/  MUFU.RCP R10, R10 ;  /* 0x0000000a000a7308 */ /* 0x000fe20000001000 */
[----:B------:R-:W-:-:S07]  /*3780*/  FMUL2 R8, R8.F32x2.HI_LO, R88.F32 ;  /* 0x000000580808724a */ /* 0x000fce0001000000 */
        /* <DEDUP_REMOVED lines=29> */
[----:B------:R-:W-:-:S05]  /*3960*/  FMUL2 R6, R6.F32x2.HI_LO, R88.F32 ;  /* 0x000000580606724a */ /* 0x000fca0001000000 */
[----:B------:R-:W-:Y:S02]  /*3970*/  FMNMX.NAN R28, |R23|, |R7|, !PT ;  /* 0x40000007171c7209 */ /* 0x000fe40007820200 */
[----:B------:R-:W2:Y:S01]  /*3980*/  MUFU.RCP R99, R99 ;  /* 0x0000006300637308 */ /* 0x000ea20000001000 */
[----:B-1----:R-:W-:Y:S01]  /*3990*/  FMUL2 R100, R100.F32x2.HI_LO, R64.F32x2.HI_LO ;  /* 0x000000406464724a */ /* 0x002fe20000000000 */
[----:B------:R-:W-:-:S03]  /*39a0*/  F2FP.SATFINITE.E4M3.F32.PACK_AB_MERGE_C R7, R7, R6, RZ ;  /* 0x000000060707723e */ /* 0x000fc600048070ff */
[----:B------:R-:W-:Y:S01]  /*39b0*/  FMUL2 R100, R100.F32x2.HI_LO, R2.F32x2.HI_LO ;  /* 0x000000026464724a */ /* 0x000fe20000000000 */
[-C--:B------:R-:W-:Y:S02]  /*39c0*/  FMNMX.NAN R3, |R90|, |R8|.reuse, !PT ;  /* 0x400000085a037209 */ /* 0x080fe40007820200 */
[----:B------:R-:W-:Y:S01]  /*39d0*/  MUFU.RCP R96, R96 ;  /* 0x0000006000607308 */ /* 0x000fe20000001000 */
[----:B------:R-:W-:Y:S01]  /*39e0*/  F2FP.SATFINITE.E4M3.F32.PACK_AB_MERGE_C R2, R9, R8, RZ ;  /* 0x000000080902723e */ /* 0x000fe200048070ff */
[----:B------:R-:W-:Y:S01]  /*39f0*/  FMUL2 R100, R100.F32x2.HI_LO, R88.F32 ;  /* 0x000000586464724a */ /* 0x000fe20001000000 */
[----:B------:R-:W-:-:S05]  /*3a00*/  FMNMX.NAN R8, |R93|, |R11|, !PT ;  /* 0x4000000b5d087209 */ /* 0x000fca0007820200 */
        /* <DEDUP_REMOVED lines=25> */
[----:B------:R-:W-:Y:S02]  /*3ba0*/  FMNMX3.NAN R3, |R98|, |R16|, R3, !PT ;  /* 0x4000001062037276 */ /* 0x000fe40007820203 */
[----:B------:R-:W2:Y:S01]  /*3bb0*/  MUFU.RCP R13, R13 ;  /* 0x0000000d000d7308 */ /* 0x000ea20000001000 */
[----:B-1----:R-:W-:Y:S01]  /*3bc0*/  FMUL2 R14, R14.F32x2.HI_LO, R24.F32x2.HI_LO ;  /* 0x000000180e0e724a */ /* 0x002fe20000000000 */
[----:B------:R-:W-:Y:S02]  /*3bd0*/  FMNMX.NAN R25, |R92|, |R10|, !PT ;  /* 0x4000000a5c197209 */ /* 0x000fe40007820200 */
[----:B------:R-:W-:Y:S01]  /*3be0*/  FMNMX.NAN R24, |R91|, |R9|, !PT ;  /* 0x400000095b187209 */ /* 0x000fe20007820200 */
[----:B------:R-:W-:Y:S01]  /*3bf0*/  FMUL2 R14, R14.F32x2.HI_LO, R52.F32x2.HI_LO ;  /* 0x000000340e0e724a */ /* 0x000fe20000000000 */
[----:B------:R-:W-:Y:S02]  /*3c00*/  F2FP.SATFINITE.E4M3.F32.PACK_AB_MERGE_C R9, R97, R96, RZ ;  /* 0x000000606109723e */ /* 0x000fe400048070ff */
[----:B------:R-:W-:Y:S01]  /*3c10*/  F2FP.SATFINITE.E4M3.F32.PACK_AB_MERGE_C R91, R91, R90, RZ ;  /* 0x0000005a5b5b723e */ /* 0x000fe200048070ff */
[----:B------:R-:W-:Y:S01]  /*3c20*/  FMUL2 R14, R14.F32x2.HI_LO, R88.F32 ;  /* 0x000000580e0e724a */ /* 0x000fe20001000000 */
[----:B------:R-:W-:-:S02]  /*3c30*/  FMNMX3.NAN R24, |R99|, |R17|, R24, !PT ;  /* 0x4000001163187276 */ /* 0x000fc40007820218 */
[----:B------:R-:W-:Y:S02]  /*3c40*/  F2FP.SATFINITE.E4M3.F32.PACK_AB_MERGE_C R17, R17, R16, RZ ;  /* 0x000000101111723e */ /* 0x000fe400048070ff */
[----:B------:R-:W-:Y:S02]  /*3c50*/  FMNMX3.NAN R28, |R97|, |R15|, R28, !PT ;  /* 0x4000000f611c7276 */ /* 0x000fe4000782021c */
[----:B------:R-:W-:Y:S01]  /*3c60*/  FMNMX3.NAN R25, |R100|, |R18|, R25, !PT ;  /* 0x4000001264197276 */ /* 0x000fe20007820219 */
[----:B--2---:R-:W-:Y:S01]  /*3c70*/  FMUL2 R12, R12.F32x2.HI_LO, R26.F32x2.HI_LO ;  /* 0x0000001a0c0c724a */ /* 0x004fe20000000000 */
[----:B------:R-:W-:Y:S02]  /*3c80*/  F2FP.SATFINITE.E4M3.F32.PACK_AB_MERGE_C R27, R11, R10, RZ ;  /* 0x0000000a0b1b723e */ /* 0x000fe400048070ff */
[----:B------:R-:W-:Y:S01]  /*3c90*/  FMNMX.NAN R10, |R21|, |R5|, !PT ;  /* 0x40000005150a7209 */ /* 0x000fe20007820200 */
[----:B------:R-:W-:Y:S01]  /*3ca0*/  FMUL2 R12, R12.F32x2.HI_LO, R58.F32x2.HI_LO ;  /* 0x0000003a0c0c724a */ /* 0x000fe20000000000 */
[----:B------:R-:W-:-:S02]  /*3cb0*/  F2FP.SATFINITE.E4M3.F32.PACK_AB_MERGE_C R11, R21, R20, RZ ;  /* 0x00000014150b723e */ /* 0x000fc400048070ff */
[----:B------:R-:W-:Y:S01]  /*3cc0*/  FMNMX.NAN R21, |R20|, |R4|, !PT ;  /* 0x4000000414157209 */ /* 0x000fe20007820200 */
[----:B------:R-:W-:Y:S01]  /*3cd0*/  FMUL2 R12, R12.F32x2.HI_LO, R88.F32 ;  /* 0x000000580c0c724a */ /* 0x000fe20001000000 */
[----:B------:R-:W-:Y:S02]  /*3ce0*/  F2FP.SATFINITE.E4M3.F32.PACK_AB_MERGE_C R20, R5, R4, RZ ;  /* 0x000000040514723e */ /* 0x000fe400048070ff */
[----:B------:R-:W-:Y:S02]  /*3cf0*/  F2FP.SATFINITE.E4M3.F32.PACK_AB_MERGE_C R4, R23, R22, RZ ;  /* 0x000000161704723e */ /* 0x000fe400048070ff */
[----:B------:R-:W-:Y:S02]  /*3d00*/  FMNMX.NAN R23, |R22|, |R6|, !PT ;  /* 0x4000000616177209 */ /* 0x000fe40007820200 */
[----:B------:R-:W-:Y:S02]  /*3d10*/  F2FP.SATFINITE.E4M3.F32.PACK_AB_MERGE_C R22, R99, R98, RZ ;  /* 0x000000626316723e */ /* 0x000fe400048070ff */
[----:B------:R-:W-:-:S02]  /*3d20*/  F2FP.SATFINITE.E4M3.F32.PACK_AB_MERGE_C R5, R101, R100, RZ ;  /* 0x000000646505723e */ /* 0x000fc400048070ff */
[----:B------:R-:W-:Y:S02]  /*3d30*/  F2FP.SATFINITE.E4M3.F32.PACK_AB_MERGE_C R6, R95, R94, RZ ;  /* 0x0000005e5f06723e */ /* 0x000fe400048070ff */
[----:B------:R-:W-:Y:S02]  /*3d40*/  FMNMX3.NAN R101, |R101|, |R19|, R8, !PT ;  /* 0x4000001365657276 */ /* 0x000fe40007820208 */
[----:B------:R-:W-:Y:S02]  /*3d50*/  PRMT R8, R5, 0x5410, R22 ;  /* 0x0000541005087816 */ /* 0x000fe40000000016 */
[----:B------:R-:W-:Y:S02]  /*3d60*/  PRMT R9, R9, 0x5410, R6 ;  /* 0x0000541009097816 */ /* 0x000fe40000000006 */
[----:B------:R-:W-:Y:S02]  /*3d70*/  F2FP.SATFINITE.E4M3.F32.PACK_AB_MERGE_C R26, R93, R92, RZ ;  /* 0x0000005c5d1a723e */ /* 0x000fe400048070ff */
[----:B------:R-:W-:-:S02]  /*3d80*/  F2FP.SATFINITE.E4M3.F32.PACK_AB_MERGE_C R6, R13, R12, RZ ;  /* 0x0000000c0d06723e */ /* 0x000fc400048070ff */
[----:B------:R-:W-:Y:S02]  /*3d90*/  F2FP.SATFINITE.E4M3.F32.PACK_AB_MERGE_C R5, R15, R14, RZ ;  /* 0x0000000e0f05723e */ /* 0x000fe400048070ff */
[----:B------:R-:W-:Y:S02]  /*3da0*/  F2FP.SATFINITE.E4M3.F32.PACK_AB_MERGE_C R22, R19, R18, RZ ;  /* 0x000000121316723e */ /* 0x000fe400048070ff */
[----:B------:R-:W-:Y:S02]  /*3db0*/  FMNMX3.NAN R29, |R95|, |R13|, R10, !PT ;  /* 0x4000000d5f1d7276 */ /* 0x000fe4000782020a */
[----:B------:R-:W-:Y:S02]  /*3dc0*/  PRMT R10, R26, 0x5410, R91 ;  /* 0x000054101a0a7816 */ /* 0x000fe4000000005b */
[----:B------:R-:W-:Y:S02]  /*3dd0*/  PRMT R11, R4, 0x5410, R11 ;  /* 0x00005410040b7816 */ /* 0x000fe4000000000b */
[----:B------:R-:W-:-:S02]  /*3de0*/  PRMT R5, R5, 0x5410, R6 ;  /* 0x0000541005057816 */ /* 0x000fc40000000006 */
[----:B------:R-:W-:Y:S01]  /*3df0*/  PRMT R4, R22, 0x5410, R17 ;  /* 0x0000541016047816 */ /* 0x000fe20000000011 */
[----:B------:R1:W-:Y:S01]  /*3e00*/  STS.128 [R117], R8 ;  /* 0x0000000875007388 */ /* 0x0003e20000000c00 */
[----:B------:R-:W-:Y:S02]  /*3e10*/  PRMT R6, R27, 0x5410, R2 ;  /* 0x000054101b067816 */ /* 0x000fe40000000002 */
[----:B------:R-:W-:Y:S02]  /*3e20*/  PRMT R7, R7, 0x5410, R20 ;  /* 0x0000541007077816 */ /* 0x000fe40000000014 */
[----:B------:R-:W-:Y:S02]  /*3e30*/  FMNMX3.NAN R12, |R94|, |R12|, R21, !PT ;  /* 0x4000000c5e0c7276 */ /* 0x000fe40007820215 */
[----:B------:R-:W-:Y:S01]  /*3e40*/  FMNMX3.NAN R14, |R96|, |R14|, R23, !PT ;  /* 0x4000000e600e7276 */ /* 0x000fe20007820217 */
[----:B------:R1:W-:Y:S01]  /*3e50*/  STS.128 [R118], R4 ;  /* 0x0000000476007388 */ /* 0x0003e20000000c00 */
[----:B------:R-:W-:-:S02]  /*3e60*/  FMNMX.NAN R24, R24, R29, !PT ;  /* 0x0000001d18187209 */ /* 0x000fc40007820000 */
[----:B------:R-:W-:Y:S01]  /*3e70*/  FMNMX.NAN R3, R3, R12, !PT ;  /* 0x0000000c03037209 */ /* 0x000fe20007820000 */
[----:B------:R2:W-:Y:S06]  /*3e80*/  MEMBAR.ALL.CTA ;  /* 0x0000000000007992 */ /* 0x0005ec0000008000 */
[----:B--2---:R-:W2:Y:S01]  /*3e90*/  FENCE.VIEW.ASYNC.S ;  /* 0x00000000000073c6 */ /* 0x004ea20000000000 */
[----:B------:R-:W-:Y:S02]  /*3ea0*/  FMNMX3.NAN R24, R101, R28, R24, !PT ;  /* 0x0000001c65187276 */ /* 0x000fe40007820018 */
[----:B------:R-:W-:-:S04]  /*3eb0*/  FMNMX3.NAN R3, R25, R14, R3, !PT ;  /* 0x0000000e19037276 */ /* 0x000fc80007820003 */
[----:B------:R-:W-:-:S04]  /*3ec0*/  FMNMX3.NAN R24, R3, R24, RZ, !PT ;  /* 0x0000001803187276 */ /* 0x000fc800078200ff */
[----:B------:R-:W-:Y:S01]  /*3ed0*/  FMNMX R129, R24, R129, !PT ;  /* 0x0000008118817209 */ /* 0x000fe20007800000 */
[----:B--2---:R-:W-:Y:S06]  /*3ee0*/  BAR.SYNC.DEFER_BLOCKING 0x2, 0x80 ;  /* 0x0082000000007b1d */ /* 0x004fec0000010000 */
[----:B------:R-:W-:Y:S05]  /*3ef0*/  BRA.U !UP4, `(.L_x_45) ;  /* 0x000000010c447547 */ /* 0x000fea000b800000 */
[----:B------:R-:W-:Y:S01]  /*3f00*/  IMAD R124, R89, 0x4, R124 ;  /* 0x00000004597c7824 */ /* 0x000fe200078e027c */
[----:B------:R-:W-:Y:S01]  /*3f10*/  UIADD3 UR12, UP0, UPT, UR10, 0x2c0, URZ ;  /* 0x000002c00a0c7890 */ /* 0x000fe2000ff1e0ff */
[----:B------:R-:W-:Y:S02]  /*3f20*/  PLOP3.LUT P0, PT, PT, PT, PT, 0x80, 0x8 ;  /* 0x000000000008781c */ /* 0x000fe40003f0f070 */
[----:B------:R-:W-:Y:S01]  /*3f30*/  IADD3 R2, PT, PT, R87, 0x4400, RZ ;  /* 0x0000440057027810 */ /* 0x000fe20007ffe0ff */
[----:B------:R-:W-:Y:S01]  /*3f40*/  IMAD.SHL.U32 R124, R124, 0x20, RZ ;  /* 0x000000207c7c7824 */ /* 0x000fe200078e00ff */
[----:B------:R-:W-:-:S12]  /*3f50*/  UIADD3.X UR13, UPT, UPT, URZ, UR11, URZ, UP0, !UPT ;  /* 0x0000000bff0d7290 */ /* 0x000fd800087fe4ff */
.L_x_46:
        /* <DEDUP_REMOVED lines=9> */
[----:B--2---:R-:W-:Y:S05]  /*3ff0*/  @P0 BRA.U.ANY `(.L_x_46) ;  /* 0xfffffffd00d80947 */ /* 0x004fea000393ffff */
[----:B------:R0:W-:Y:S02]  /*4000*/  UTMACMDFLUSH ;  /* 0x00000000000079b7 */ /* 0x0001e40000000000 */
.L_x_45:
[----:B------:R-:W-:Y:S01]  /*4010*/  BAR.SYNC.DEFER_BLOCKING 0x2, 0x80 ;  /* 0x0082000000007b1d */ /* 0x000fe20000010000 */
[----:B------:R-:W-:Y:S02]  /*4020*/  IADD3 R127, PT, PT, R127, 0x1, RZ ;  /* 0x000000017f7f7810 */ /* 0x000fe40007ffe0ff */
[----:B------:R-:W-:-:S03]  /*4030*/  IADD3 R128, PT, PT, R128, -0x1, RZ ;  /* 0xffffffff80807810 */ /* 0x000fc60007ffe0ff */
[----:B------:R-:W-:Y:S05]  /*4040*/  @!P2 BRA `(.L_x_47) ;  /* 0xffffffe800d0a947 */ /* 0x000fea000383ffff */
[-C--:B------:R-:W-:Y:S01]  /*4050*/  LEA R3, R108, R87.reuse, 0x3 ;  /* 0x000000576c037211 */ /* 0x080fe200078e18ff */
[----:B------:R-:W-:Y:S01]  /*4060*/  BSSY B0, `(.L_x_48) ;  /* 0x0000005000007945 */ /* 0x000fe20003800000 */
[----:B-1----:R-:W-:Y:S02]  /*4070*/  SHF.L.U32 R4, R106, 0x1f, RZ ;  /* 0x0000001f6a047819 */ /* 0x002fe400000006ff */
[----:B------:R-:W-:Y:S02]  /*4080*/  LEA R91, R108, R87, 0x4 ;  /* 0x000000576c5b7211 */ /* 0x000fe400078e20ff */
[----:B------:R-:W1:Y:S02]  /*4090*/  SYNCS.PHASECHK.TRANS64.TRYWAIT P0, [R3+URZ+0x50], R4 ;  /* 0x00005004030075a7 */ /* 0x000e6400080011ff */
[----:B-1----:R-:W-:Y:S05]  /*40a0*/  @!P0 BRA `(.L_x_49) ;  /* 0x0000000800bc8947 */ /* 0x002fea0003800000 */
.L_x_81:
[----:B------:R-:W-:Y:S05]  /*40b0*/  BSYNC B0 ;  /* 0x0000000000007941 */ /* 0x000fea0003800000 */
.L_x_48:
[----:B------:R-:W2:Y:S01]  /*40c0*/  LDS.128 R88, [R91+0x36c10] ;  /* 0x036c10005b587984 */ /* 0x000ea20000000c00 */
[----:B------:R-:W-:Y:S01]  /*40d0*/  CREDUX.MAXABS.F32.NAN UR4, R129 ;  /* 0x00000000810472cc */ /* 0x000fe20000006400 */
[----:B------:R-:W-:Y:S01]  /*40e0*/  BSSY.RECONVERGENT B0, `(.L_x_50) ;  /* 0x0000013000007945 */ /* 0x000fe20003800200 */
[----:B------:R-:W-:Y:S01]  /*40f0*/  ISETP.NE.AND P0, PT, R102, RZ, PT ;  /* 0x000000ff6600720c */ /* 0x000fe20003f05270 */
[----:B------:R3:W-:Y:S06]  /*4100*/  MEMBAR.ALL.CTA ;  /* 0x0000000000007992 */ /* 0x0007ec0000008000 */
[----:B---3--:R-:W3:Y:S01]  /*4110*/  FENCE.VIEW.ASYNC.S ;  /* 0x00000000000073c6 */ /* 0x008ee20000000000 */
[----:B------:R-:W-:-:S03]  /*4120*/  VIADD R108, R108, 0x1 ;  /* 0x000000016c6c7836 */ /* 0x000fc60000000000 */
[----:B------:R-:W-:Y:S01]  /*4130*/  IMAD.U32 R2, RZ, RZ, UR4 ;  /* 0x00000004ff027e24 */ /* 0x000fe2000f8e00ff */
[----:B---3--:R3:W-:Y:S04]  /*4140*/  SYNCS.ARRIVE.TRANS64.ART0 RZ, [R3+URZ+0x60], R0 ;  /* 0x0000600003ff79a7 */ /* 0x0087e800085000ff */
[----:B------:R3:W-:Y:S01]  /*4150*/  @!P0 STS [R119+0x36c00], R2 ;  /* 0x036c000277008388 */ /* 0x0007e20000000800 */
[----:B------:R-:W-:Y:S01]  /*4160*/  BAR.SYNC.DEFER_BLOCKING 0x2, 0x80 ;  /* 0x0082000000007b1d */ /* 0x000fe20000010000 */
[----:B------:R-:W-:-:S13]  /*4170*/  LOP3.LUT P0, RZ, R121, R102, RZ, 0xfc, !PT ;  /* 0x0000006679ff7212 */ /* 0x000fda000780fcff */
[----:B------:R-:W-:Y:S05]  /*4180*/  @P0 BRA `(.L_x_51) ;  /* 0x0000000000200947 */ /* 0x000fea0003800000 */
[----:B------:R-:W-:Y:S01]  /*4190*/  IMAD.U32 R87, RZ, RZ, UR7 ;  /* 0x00000007ff577e24 */ /* 0x000fe2000f8e00ff */
[----:B------:R-:W4:Y:S04]  /*41a0*/  LDCU.64 UR4, c[0x0][0x740] ;  /* 0x0000e800ff0477ac */ /* 0x000f280008000a00 */
[----:B-1----:R-:W1:Y:S01]  /*41b0*/  LDS.128 R4, [R87+0x36c00] ;  /* 0x036c000057047984 */ /* 0x002e620000000c00 */
[----:B---34-:R-:W-:-:S04]  /*41c0*/  LEA R2, P0, R103, UR4, 0x2 ;  /* 0x0000000467027c11 */ /* 0x018fc8000f8010ff */
[----:B------:R-:W-:Y:S02]  /*41d0*/  LEA.HI.X R3, R103, UR5, R86, 0x2, P0 ;  /* 0x0000000567037c11 */ /* 0x000fe400080f1456 */
[----:B-1----:R-:W-:-:S04]  /*41e0*/  FMNMX3 R4, R4, RZ, R5, !PT ;  /* 0x000000ff04047276 */ /* 0x002fc80007800005 */
[----:B------:R-:W-:-:S05]  /*41f0*/  FMNMX3 R7, R4, R6, R7, !PT ;  /* 0x0000000604077276 */ /* 0x000fca0007800007 */
[----:B------:R4:W-:Y:S02]  /*4200*/  REDG.E.MAX.S32.STRONG.GPU desc[UR14][R2.64], R7 ;  /* 0x000000070200798e */ /* 0x0009e4000d12e30e */
.L_x_51:
[----:B------:R-:W-:Y:S05]  /*4210*/  BSYNC.RECONVERGENT B0 ;  /* 0x0000000000007941 */ /* 0x000fea0003800200 */
.L_x_50:
[----:B--2---:R-:W-:Y:S02]  /*4220*/  ISETP.NE.AND P0, PT, R91, 0x1, PT ;  /* 0x000000015b00780c */ /* 0x004fe40003f05270 */
[----:B------:R-:W-:-:S04]  /*4230*/  ISETP.NE.AND P1, PT, R108, 0x2, PT ;  /* 0x000000026c00780c */ /* 0x000fc80003f25270 */
[----:B-1-34-:R-:W-:Y:S02]  /*4240*/  SEL R3, RZ, 0x1, P1 ;  /* 0x00000001ff037807 */ /* 0x01afe40000800000 */
[----:B------:R-:W-:Y:S02]  /*4250*/  SEL R108, R108, RZ, P1 ;  /* 0x000000ff6c6c7207 */ /* 0x000fe40000800000 */
[----:B------:R-:W-:-:S03]  /*4260*/  LOP3.LUT R106, R106, R3, RZ, 0x3c, !PT ;  /* 0x000000036a6a7212 */ /* 0x000fc600078e3cff */
[----:B------:R-:W-:Y:S05]  /*4270*/  @!P0 BRA `(.L_x_52) ;  /* 0xffffffe800008947 */ /* 0x000fea000383ffff */
.L_x_39:
[----:B------:R-:W-:Y:S05]  /*4280*/  BRA.U !UP4, `(.L_x_53) ;  /* 0x000000010c1c7547 */ /* 0x000fea000b800000 */
[----:B------:R-:W2:Y:S01]  /*4290*/  S2UR UR4, SR_CgaCtaId ;  /* 0x00000000000479c3 */ /* 0x000ea20000008800 */
[----:B------:R-:W-:Y:S01]  /*42a0*/  ELECT P0, URZ, PT ;  /* 0x0000000000ff782f */ /* 0x000fe20003800000 */
[----:B------:R-:W-:Y:S01]  /*42b0*/  HFMA2 R2, -RZ, RZ, 0, 5.9604644775390625e-08 ;  /* 0x00000001ff027431 */ /* 0x000fe200000001ff */
[----:B------:R-:W-:-:S05]  /*42c0*/  UMOV UR5, 0x40 ;  /* 0x0000004000057882 */ /* 0x000fca0000000000 */
[----:B------:R-:W-:Y:S01]  /*42d0*/  UVIRTCOUNT.DEALLOC.SMPOOL 0x80 ;  /* 0x000000800000784c */ /* 0x000fe20000000000 */
[----:B--2---:R-:W-:-:S09]  /*42e0*/  ULEA UR4, UR4, UR5, 0x18 ;  /* 0x0000000504047291 */ /* 0x004fd2000f8ec0ff */
[----:B------:R2:W-:Y:S03]  /*42f0*/  @P0 STS.U8 [UR4], R2 ;  /* 0x00000002ff000988 */ /* 0x0005e60008000004 */
.L_x_53:
[----:B------:R-:W-:Y:S06]  /*4300*/  BAR.SYNC.DEFER_BLOCKING 0x2, 0x80 ;  /* 0x0082000000007b1d */ /* 0x000fec0000010000 */
[----:B------:R-:W-:Y:S05]  /*4310*/  BRA.U !UP4, `(.L_x_54) ;  /* 0x000000010c9c7547 */ /* 0x000fea000b800000 */
[----:B------:R-:W4:Y:S01]  /*4320*/  S2UR UR5, SR_CgaCtaId ;  /* 0x00000000000579c3 */ /* 0x000f220000008800 */
[----:B------:R-:W-:Y:S01]  /*4330*/  NOP ;  /* 0x0000000000007918 */ /* 0x000fe20000000000 */
[----:B------:R-:W-:Y:S01]  /*4340*/  UMOV UR4, 0x50 ;  /* 0x0000005000047882 */ /* 0x000fe20000000000 */
[----:B------:R-:W-:Y:S01]  /*4350*/  LOP3.LUT R4, R120, 0xffff, RZ, 0xc0, !PT ;  /* 0x0000ffff78047812 */ /* 0x000fe200078ec0ff */
[----:B------:R-:W-:-:S03]  /*4360*/  IMAD.MOV.U32 R3, RZ, RZ, 0xffff ;  /* 0x0000ffffff037424 */ /* 0x000fc600078e00ff */
[----:B------:R-:W-:-:S04]  /*4370*/  SHF.R.U32.HI R4, RZ, 0x5, R4 ;  /* 0x00000005ff047819 */ /* 0x000fc80000011604 */
[----:B------:R-:W-:Y:S01]  /*4380*/  SHF.L.U32 R3, R3, R4, RZ ;  /* 0x0000000403037219 */ /* 0x000fe200000006ff */
[----:B------:R-:W-:-:S05]  /*4390*/  VIADD R5, R4, 0x10 ;  /* 0x0000001004057836 */ /* 0x000fca0000000000 */
[----:B------:R-:W-:Y:S01]  /*43a0*/  SHF.L.U32 R0, R0, R5, RZ ;  /* 0x0000000500007219 */ /* 0x000fe200000006ff */
[----:B----4-:R-:W-:-:S03]  /*43b0*/  ULEA UR5, UR5, UR4, 0x18 ;  /* 0x0000000405057291 */ /* 0x010fc6000f8ec0ff */
[----:B------:R-:W-:-:S04]  /*43c0*/  LOP3.LUT R5, R0, R3, RZ, 0xfc, !PT ;  /* 0x0000000300057212 */ /* 0x000fc800078efcff */
[C---:B------:R-:W-:Y:S02]  /*43d0*/  LOP3.LUT R3, R5.reuse, 0xffff, RZ, 0xc0, !PT ;  /* 0x0000ffff05037812 */ /* 0x040fe400078ec0ff */
[----:B--2---:R-:W2:Y:S02]  /*43e0*/  LDS R2, [UR5] ;  /* 0x00000005ff027984 */ /* 0x004ea40008000800 */
[----:B--2---:R-:W-:-:S04]  /*43f0*/  LOP3.LUT R0, R5, 0xffff, R2, 0x80, !PT ;  /* 0x0000ffff05007812 */ /* 0x004fc800078e8002 */
[----:B------:R-:W-:-:S13]  /*4400*/  ISETP.NE.AND P0, PT, R0, R3, PT ;  /* 0x000000030000720c */ /* 0x000fda0003f05270 */
[----:B------:R-:W-:Y:S05]  /*4410*/  @P0 BRA `(.L_x_55) ;  /* 0x0000000000500947 */ /* 0x000fea0003800000 */
[----:B------:R-:W-:Y:S02]  /*4420*/  SHF.R.U32.HI R0, RZ, 0x10, R2 ;  /* 0x00000010ff007819 */ /* 0x000fe40000011602 */
[----:B------:R-:W-:-:S04]  /*4430*/  SHF.R.U32.HI R3, RZ, 0x10, R5 ;  /* 0x00000010ff037819 */ /* 0x000fc80000011605 */
[----:B------:R-:W-:-:S04]  /*4440*/  LOP3.LUT R0, R0, R3, RZ, 0xc0, !PT ;  /* 0x0000000300007212 */ /* 0x000fc800078ec0ff */
[----:B------:R-:W-:-:S13]  /*4450*/  ISETP.NE.AND P0, PT, R0, R3, PT ;  /* 0x000000030000720c */ /* 0x000fda0003f05270 */
[----:B------:R-:W-:Y:S05]  /*4460*/  @P0 BRA `(.L_x_56) ;  /* 0x0000000000300947 */ /* 0x000fea0003800000 */
[----:B------:R-:W-:Y:S01]  /*4470*/  R2UR UR8, R5 ;  /* 0x00000000050872ca */ /* 0x000fe200000e0000 */
[----:B------:R-:W2:Y:S01]  /*4480*/  S2R R2, SR_LANEID ;  /* 0x0000000000027919 */ /* 0x000ea20000000000 */
[----:B------:R-:W-:Y:S02]  /*4490*/  VOTEU.ANY UR6, UPT, PT ;  /* 0x0000000000067886 */ /* 0x000fe400038e0100 */
[----:B------:R-:W-:-:S09]  /*44a0*/  UFLO.U32 UR6, UR6 ;  /* 0x00000006000672bd */ /* 0x000fd200080e0000 */
[----:B------:R-:W-:-:S06]  /*44b0*/  ULOP3.LUT UR8, URZ, UR8, URZ, 0x33, !UPT ;  /* 0x00000008ff087292 */ /* 0x000fcc000f8e33ff */
[----:B------:R-:W-:-:S04]  /*44c0*/  IMAD.U32 R0, RZ, RZ, UR8 ;  /* 0x00000008ff007e24 */ /* 0x000fc8000f8e00ff */
[----:B------:R-:W4:Y:S02]  /*44d0*/  REDUX UR4, R0 ;  /* 0x00000000000473c4 */ /* 0x000f240000000000 */
[----:B------:R1:W-:Y:S01]  /*44e0*/  UTCATOMSWS.AND URZ, UR8 ;  /* 0x0000000800ff79e3 */ /* 0x0003e20008000000 */
[----:B--2---:R-:W-:Y:S01]  /*44f0*/  ISETP.EQ.U32.AND P0, PT, R2, UR6, PT ;  /* 0x0000000602007c0c */ /* 0x004fe2000bf02070 */
[----:B----4-:R-:W-:-:S12]  /*4500*/  IMAD.U32 R2, RZ, RZ, UR4 ;  /* 0x00000004ff027e24 */ /* 0x010fd8000f8e00ff */
[----:B------:R1:W-:Y:S01]  /*4510*/  @P0 ATOMS.AND RZ, [UR5], R2 ;  /* 0x00000002ffff098c */ /* 0x0003e2000a800005 */
[----:B------:R-:W-:Y:S05]  /*4520*/  BRA `(.L_x_57) ;  /* 0x0000000000147947 */ /* 0x000fea0003800000 */
.L_x_56:
[----:B------:R-:W-:Y:S02]  /*4530*/  MOV R2, 0x4550 ;  /* 0x0000455000027802 */ /* 0x000fe40000000f00 */
[----:B-1-3--:R-:W-:Y:S05]  /*4540*/  CALL.REL.NOINC `($__internal_0_$__cuda_sm10x_tcgen05_guardrail_trap_col_being_dealloced_not_returned_by_alloc) ;  /* 0x0000000400ac7944 */ /* 0x00afea0003c00000 */
[----:B------:R-:W-:Y:S05]  /*4550*/  BRA `(.L_x_57) ;  /* 0x0000000000087947 */ /* 0x000fea0003800000 */
.L_x_55:
[----:B------:R-:W-:Y:S02]  /*4560*/  MOV R2, 0x4580 ;  /* 0x0000458000027802 */ /* 0x000fe40000000f00 */
[----:B-1-3--:R-:W-:Y:S05]  /*4570*/  CALL.REL.NOINC `($__internal_2_$__cuda_sm10x_tcgen05_guardrail_trap_unallocated_columns_being_dealloced) ;  /* 0x0000000400b87944 */ /* 0x00afea0003c00000 */
.L_x_57:
[----:B------:R-:W-:Y:S01]  /*4580*/  NOP ;  /* 0x0000000000007918 */ /* 0x000fe20000000000 */
.L_x_54:
[----:B------:R-:W-:-:S04]  /*4590*/  DEPBAR.LE SB0, 0x0 ;  /* 0x000080000000791a */ /* 0x000fc80000000000 */
[----:B------:R-:W-:-:S04]  /*45a0*/  DEPBAR.LE SB0, 0x0 ;  /* 0x000080000000791a */ /* 0x000fc80000000000 */
[----:B-1----:R-:W-:Y:S05]  /*45b0*/  EXIT ;  /* 0x000000000000794d */ /* 0x002fea0003800000 */
.L_x_9:
[----:B------:R-:W-:-:S07]  /*45c0*/  MOV R20, R21 ;  /* 0x0000001500147202 */ /* 0x000fce0000000f00 */
.L_x_58:
[----:B----4-:R4:W3:Y:S02]  /*45d0*/  SYNCS.PHASECHK.TRANS64.TRYWAIT P0, [R14+URZ+0x60], R21 ;  /* 0x000060150e0075a7 */ /* 0x0108e400080011ff */
[----:B---3--:R-:W-:Y:S05]  /*45e0*/  @!P0 NANOSLEEP.SYNCS 0x989680 ;  /* 0x009896800000895d */ /* 0x008fea0003900000 */
[----:B------:R-:W3:Y:S02]  /*45f0*/  @!P0 SYNCS.PHASECHK.TRANS64 P0, [R14+URZ+0x60], R21 ;  /* 0x000060150e0085a7 */ /* 0x000ee400080010ff */
[----:B---3--:R-:W-:Y:S05]  /*4600*/  @!P0 BRA `(.L_x_58) ;  /* 0xfffffffc00f08947 */ /* 0x008fea000383ffff */
[----:B------:R-:W-:Y:S05]  /*4610*/  BRA `(.L_x_59) ;  /* 0xffffffc400987947 */ /* 0x000fea000383ffff */
.L_x_11:
[----:B------:R-:W-:-:S07]  /*4620*/  MOV R7, R6 ;  /* 0x0000000600077202 */ /* 0x000fce0000000f00 */
.L_x_60:
[----:B--2---:R2:W3:Y:S02]  /*4630*/  SYNCS.PHASECHK.TRANS64.TRYWAIT P0, [R2+URZ+0x60], R7 ;  /* 0x00006007020075a7 */ /* 0x0044e400080011ff */
[----:B---3--:R-:W-:Y:S05]  /*4640*/  @!P0 NANOSLEEP.SYNCS 0x989680 ;  /* 0x009896800000895d */ /* 0x008fea0003900000 */
[----:B------:R-:W3:Y:S02]  /*4650*/  @!P0 SYNCS.PHASECHK.TRANS64 P0, [R2+URZ+0x60], R7 ;  /* 0x00006007020085a7 */ /* 0x000ee400080010ff */
[----:B---3--:R-:W-:Y:S05]  /*4660*/  @!P0 BRA `(.L_x_60) ;  /* 0xfffffffc00f08947 */ /* 0x008fea000383ffff */
[----:B------:R-:W-:Y:S05]  /*4670*/  BRA `(.L_x_61) ;  /* 0xffffffc8003c7947 */ /* 0x000fea000383ffff */
.L_x_12:
[----:B------:R-:W-:-:S07]  /*4680*/  MOV R13, R12 ;  /* 0x0000000c000d7202 */ /* 0x000fce0000000f00 */
.L_x_62:
[----:B--2---:R2:W3:Y:S02]  /*4690*/  SYNCS.PHASECHK.TRANS64.TRYWAIT P0, [R8+URZ+0x60], R13 ;  /* 0x0000600d080075a7 */ /* 0x0044e400080011ff */
[----:B---3--:R-:W-:Y:S05]  /*46a0*/  @!P0 NANOSLEEP.SYNCS 0x989680 ;  /* 0x009896800000895d */ /* 0x008fea0003900000 */
[----:B------:R-:W3:Y:S02]  /*46b0*/  @!P0 SYNCS.PHASECHK.TRANS64 P0, [R8+URZ+0x60], R13 ;  /* 0x0000600d080085a7 */ /* 0x000ee400080010ff */
[----:B---3--:R-:W-:Y:S05]  /*46c0*/  @!P0 BRA `(.L_x_62) ;  /* 0xfffffffc00f08947 */ /* 0x008fea000383ffff */
[----:B------:R-:W-:Y:S05]  /*46d0*/  BRA `(.L_x_4) ;  /* 0xffffffc800707947 */ /* 0x000fea000383ffff */
.L_x_14:
[----:B------:R-:W-:-:S07]  /*46e0*/  MOV R0, UR23 ;  /* 0x0000001700007c02 */ /* 0x000fce0008000f00 */
.L_x_63:
[----:B---3--:R3:W4:Y:S02]  /*46f0*/  SYNCS.PHASECHK.TRANS64.TRYWAIT P0, [R0+URZ+0x50], RZ ;  /* 0x000050ff000075a7 */ /* 0x00872400080011ff */
[----:B----4-:R-:W-:Y:S05]  /*4700*/  @!P0 NANOSLEEP.SYNCS 0x989680 ;  /* 0x009896800000895d */ /* 0x010fea0003900000 */
[----:B------:R-:W4:Y:S02]  /*4710*/  @!P0 SYNCS.PHASECHK.TRANS64 P0, [R0+URZ+0x50], RZ ;  /* 0x000050ff000085a7 */ /* 0x000f2400080010ff */
[----:B----4-:R-:W-:Y:S05]  /*4720*/  @!P0 BRA `(.L_x_63) ;  /* 0xfffffffc00f08947 */ /* 0x010fea000383ffff */
[----:B------:R-:W-:Y:S05]  /*4730*/  BRA `(.L_x_64) ;  /* 0xffffffc800747947 */ /* 0x000fea000383ffff */
.L_x_17:
[----:B------:R-:W-:Y:S02]  /*4740*/  MOV R4, UR17 ;  /* 0x0000001100047c02 */ /* 0x000fe40008000f00 */
[----:B------:R-:W-:Y:S02]  /*4750*/  MOV R5, UR17 ;  /* 0x0000001100057c02 */ /* 0x000fe40008000f00 */
[----:B------:R-:W-:-:S07]  /*4760*/  MOV R0, UR5 ;  /* 0x0000000500007c02 */ /* 0x000fce0008000f00 */
.L_x_65:
[----:B--2---:R2:W3:Y:S02]  /*4770*/  SYNCS.PHASECHK.TRANS64.TRYWAIT P0, [R0+URZ+0x20], R5 ;  /* 0x00002005000075a7 */ /* 0x0044e400080011ff */
[----:B---3--:R-:W-:Y:S05]  /*4780*/  @!P0 NANOSLEEP.SYNCS 0x989680 ;  /* 0x009896800000895d */ /* 0x008fea0003900000 */
[----:B------:R-:W3:Y:S02]  /*4790*/  @!P0 SYNCS.PHASECHK.TRANS64 P0, [R0+URZ+0x20], R5 ;  /* 0x00002005000085a7 */ /* 0x000ee400080010ff */
[----:B---3--:R-:W-:Y:S05]  /*47a0*/  @!P0 BRA `(.L_x_65) ;  /* 0xfffffffc00f08947 */ /* 0x008fea000383ffff */
[----:B------:R-:W-:Y:S05]  /*47b0*/  BRA `(.L_x_16) ;  /* 0xffffffcc00387947 */ /* 0x000fea000383ffff */
.L_x_19:
[----:B------:R-:W-:-:S07]  /*47c0*/  MOV R5, R4 ;  /* 0x0000000400057202 */ /* 0x000fce0000000f00 */
.L_x_66:
[----:B--2---:R2:W4:Y:S02]  /*47d0*/  SYNCS.PHASECHK.TRANS64.TRYWAIT P0, [R3+URZ+0x50], R5 ;  /* 0x00005005030075a7 */ /* 0x00452400080011ff */
[----:B----4-:R-:W-:Y:S05]  /*47e0*/  @!P0 NANOSLEEP.SYNCS 0x989680 ;  /* 0x009896800000895d */ /* 0x010fea0003900000 */
[----:B------:R-:W4:Y:S02]  /*47f0*/  @!P0 SYNCS.PHASECHK.TRANS64 P0, [R3+URZ+0x50], R5 ;  /* 0x00005005030085a7 */ /* 0x000f2400080010ff */
[----:B----4-:R-:W-:Y:S05]  /*4800*/  @!P0 BRA `(.L_x_66) ;  /* 0xfffffffc00f08947 */ /* 0x010fea000383ffff */
[----:B------:R-:W-:Y:S05]  /*4810*/  BRA `(.L_x_67) ;  /* 0xffffffcc00887947 */ /* 0x000fea000383ffff */
.L_x_21:
[----:B------:R-:W-:Y:S02]  /*4820*/  MOV R2, UR4 ;  /* 0x0000000400027c02 */ /* 0x000fe40008000f00 */
[----:B------:R-:W-:Y:S02]  /*4830*/  MOV R3, UR4 ;  /* 0x0000000400037c02 */ /* 0x000fe40008000f00 */
[----:B------:R-:W-:-:S07]  /*4840*/  MOV R0, UR5 ;  /* 0x0000000500007c02 */ /* 0x000fce0008000f00 */
.L_x_68:
[----:B----4-:R4:W2:Y:S02]  /*4850*/  SYNCS.PHASECHK.TRANS64.TRYWAIT P0, [R0+URZ+0x20], R3 ;  /* 0x00002003000075a7 */ /* 0x0108a400080011ff */
[----:B--2---:R-:W-:Y:S05]  /*4860*/  @!P0 NANOSLEEP.SYNCS 0x989680 ;  /* 0x009896800000895d */ /* 0x004fea0003900000 */
[----:B------:R-:W2:Y:S02]  /*4870*/  @!P0 SYNCS.PHASECHK.TRANS64 P0, [R0+URZ+0x20], R3 ;  /* 0x00002003000085a7 */ /* 0x000ea400080010ff */
[----:B--2---:R-:W-:Y:S05]  /*4880*/  @!P0 BRA `(.L_x_68) ;  /* 0xfffffffc00f08947 */ /* 0x004fea000383ffff */
[----:B------:R-:W-:Y:S05]  /*4890*/  BRA `(.L_x_69) ;  /* 0xffffffcc00ec7947 */ /* 0x000fea000383ffff */
.L_x_23:
[----:B------:R-:W-:-:S07]  /*48a0*/  MOV R2, UR12 ;  /* 0x0000000c00027c02 */ /* 0x000fce0008000f00 */
.L_x_70:
[----:B----4-:R4:W2:Y:S02]  /*48b0*/  SYNCS.PHASECHK.TRANS64.TRYWAIT P0, [R2+URZ+0x50], RZ ;  /* 0x000050ff020075a7 */ /* 0x0108a400080011ff */
[----:B--2---:R-:W-:Y:S05]  /*48c0*/  @!P0 NANOSLEEP.SYNCS 0x989680 ;  /* 0x009896800000895d */ /* 0x004fea0003900000 */
[----:B------:R-:W2:Y:S02]  /*48d0*/  @!P0 SYNCS.PHASECHK.TRANS64 P0, [R2+URZ+0x50], RZ ;  /* 0x000050ff020085a7 */ /* 0x000ea400080010ff */
[----:B--2---:R-:W-:Y:S05]  /*48e0*/  @!P0 BRA `(.L_x_70) ;  /* 0xfffffffc00f08947 */ /* 0x004fea000383ffff */
[----:B------:R-:W-:Y:S05]  /*48f0*/  BRA `(.L_x_71) ;  /* 0xffffffd000047947 */ /* 0x000fea000383ffff */
.L_x_26:
[----:B------:R-:W-:Y:S02]  /*4900*/  MOV R2, UR13 ;  /* 0x0000000d00027c02 */ /* 0x000fe40008000f00 */
[----:B------:R-:W-:Y:S02]  /*4910*/  MOV R3, UR13 ;  /* 0x0000000d00037c02 */ /* 0x000fe40008000f00 */
[----:B------:R-:W-:-:S07]  /*4920*/  MOV R0, UR12 ;  /* 0x0000000c00007c02 */ /* 0x000fce0008000f00 */
.L_x_72:
[----:B--2---:R2:W4:Y:S02]  /*4930*/  SYNCS.PHASECHK.TRANS64.TRYWAIT P0, [R0+URZ+0x48], R3 ;  /* 0x00004803000075a7 */ /* 0x00452400080011ff */
[----:B----4-:R-:W-:Y:S05]  /*4940*/  @!P0 NANOSLEEP.SYNCS 0x989680 ;  /* 0x009896800000895d */ /* 0x010fea0003900000 */
[----:B------:R-:W4:Y:S02]  /*4950*/  @!P0 SYNCS.PHASECHK.TRANS64 P0, [R0+URZ+0x48], R3 ;  /* 0x00004803000085a7 */ /* 0x000f2400080010ff */
[----:B----4-:R-:W-:Y:S05]  /*4960*/  @!P0 BRA `(.L_x_72) ;  /* 0xfffffffc00f08947 */ /* 0x010fea000383ffff */
[----:B------:R-:W-:Y:S05]  /*4970*/  BRA `(.L_x_25) ;  /* 0xffffffd400247947 */ /* 0x000fea000383ffff */
.L_x_28:
[----:B------:R-:W-:Y:S02]  /*4980*/  MOV R2, UR23 ;  /* 0x0000001700027c02 */ /* 0x000fe40008000f00 */
[----:B------:R-:W-:Y:S02]  /*4990*/  MOV R3, UR23 ;  /* 0x0000001700037c02 */ /* 0x000fe40008000f00 */
[----:B------:R-:W-:Y:S07]  /*49a0*/  MOV R0, UR13 ;  /* 0x0000000d00007c02 */ /* 0x000fee0008000f00 */
.L_x_73:
[----:B--2---:R2:W4:Y:S02]  /*49b0*/  SYNCS.PHASECHK.TRANS64.TRYWAIT P1, [R0+URZ], R3 ;  /* 0x00000003000075a7 */ /* 0x00452400080211ff */
[----:B----4-:R-:W-:Y:S05]  /*49c0*/  @!P1 NANOSLEEP.SYNCS 0x989680 ;  /* 0x009896800000995d */ /* 0x010fea0003900000 */
[----:B------:R-:W4:Y:S02]  /*49d0*/  @!P1 SYNCS.PHASECHK.TRANS64 P1, [R0+URZ], R3 ;  /* 0x00000003000095a7 */ /* 0x000f2400080210ff */
[----:B----4-:R-:W-:Y:S05]  /*49e0*/  @!P1 BRA `(.L_x_73) ;  /* 0xfffffffc00f09947 */ /* 0x010fea000383ffff */
[----:B------:R-:W-:Y:S05]  /*49f0*/  BRA `(.L_x_27) ;  /* 0xffffffd400887947 */ /* 0x000fea000383ffff */
.L_x_30:
[-C--:B------:R-:W-:Y:S02]  /*4a00*/  MOV R6, R3.reuse ;  /* 0x0000000300067202 */ /* 0x080fe40000000f00 */
[----:B------:R-:W-:-:S07]  /*4a10*/  MOV R7, R3 ;  /* 0x0000000300077202 */ /* 0x000fce0000000f00 */
.L_x_74:
[----:B----4-:R4:W3:Y:S02]  /*4a20*/  SYNCS.PHASECHK.TRANS64.TRYWAIT P0, [R2+URZ+0x50], R7 ;  /* 0x00005007020075a7 */ /* 0x0108e400080011ff */
[----:B---3--:R-:W-:Y:S05]  /*4a30*/  @!P0 NANOSLEEP.SYNCS 0x989680 ;  /* 0x009896800000895d */ /* 0x008fea0003900000 */
[----:B------:R-:W3:Y:S02]  /*4a40*/  @!P0 SYNCS.PHASECHK.TRANS64 P0, [R2+URZ+0x50], R7 ;  /* 0x00005007020085a7 */ /* 0x000ee400080010ff */
[----:B---3--:R-:W-:Y:S05]  /*4a50*/  @!P0 BRA `(.L_x_74) ;  /* 0xfffffffc00f08947 */ /* 0x008fea000383ffff */
[----:B------:R-:W-:Y:S05]  /*4a60*/  BRA `(.L_x_75) ;  /* 0xffffffd400ec7947 */ /* 0x000fea000383ffff */
.L_x_32:
[----:B----4-:R-:W-:Y:S02]  /*4a70*/  MOV R2, UR31 ;  /* 0x0000001f00027c02 */ /* 0x010fe40008000f00 */
[----:B------:R-:W-:Y:S02]  /*4a80*/  MOV R3, UR31 ;  /* 0x0000001f00037c02 */ /* 0x000fe40008000f00 */
[----:B------:R-:W-:-:S07]  /*4a90*/  MOV R0, UR12 ;  /* 0x0000000c00007c02 */ /* 0x000fce0008000f00 */
.L_x_76:
[----:B----4-:R4:W2:Y:S02]  /*4aa0*/  SYNCS.PHASECHK.TRANS64.TRYWAIT P0, [R0+URZ+0x48], R3 ;  /* 0x00004803000075a7 */ /* 0x0108a400080011ff */
[----:B--2---:R-:W-:Y:S05]  /*4ab0*/  @!P0 NANOSLEEP.SYNCS 0x989680 ;  /* 0x009896800000895d */ /* 0x004fea0003900000 */
[----:B------:R-:W2:Y:S02]  /*4ac0*/  @!P0 SYNCS.PHASECHK.TRANS64 P0, [R0+URZ+0x48], R3 ;  /* 0x00004803000085a7 */ /* 0x000ea400080010ff */
[----:B--2---:R-:W-:Y:S05]  /*4ad0*/  @!P0 BRA `(.L_x_76) ;  /* 0xfffffffc00f08947 */ /* 0x004fea000383ffff */
[----:B------:R-:W-:Y:S05]  /*4ae0*/  BRA `(.L_x_22) ;  /* 0xffffffd800207947 */ /* 0x000fea000383ffff */
.L_x_38:
[----:B-1----:R1:W2:Y:S02]  /*4af0*/  SYNCS.PHASECHK.TRANS64.TRYWAIT P0, [R87+URZ+0x50], RZ ;  /* 0x000050ff570075a7 */ /* 0x0022a400080011ff */
[----:B--2---:R-:W-:Y:S05]  /*4b00*/  @!P0 NANOSLEEP.SYNCS 0x989680 ;  /* 0x009896800000895d */ /* 0x004fea0003900000 */
[----:B------:R-:W2:Y:S02]  /*4b10*/  @!P0 SYNCS.PHASECHK.TRANS64 P0, [R87+URZ+0x50], RZ ;  /* 0x000050ff570085a7 */ /* 0x000ea400080010ff */
[----:B--2---:R-:W-:Y:S05]  /*4b20*/  @!P0 BRA `(.L_x_38) ;  /* 0xfffffffc00f08947 */ /* 0x004fea000383ffff */
[----:B------:R-:W-:Y:S05]  /*4b30*/  BRA `(.L_x_77) ;  /* 0xffffffd800f07947 */ /* 0x000fea000383ffff */
.L_x_40:
[----:B------:R-:W-:-:S07]  /*4b40*/  MOV R3, R2 ;  /* 0x0000000200037202 */ /* 0x000fce0000000f00 */
.L_x_78:
[----:B-1----:R1:W2:Y:S02]  /*4b50*/  SYNCS.PHASECHK.TRANS64.TRYWAIT P0, [R87+URZ+0x40], R3 ;  /* 0x00004003570075a7 */ /* 0x0022a400080011ff */
[----:B--2---:R-:W-:Y:S05]  /*4b60*/  @!P0 NANOSLEEP.SYNCS 0x989680 ;  /* 0x009896800000895d */ /* 0x004fea0003900000 */
[----:B------:R-:W2:Y:S02]  /*4b70*/  @!P0 SYNCS.PHASECHK.TRANS64 P0, [R87+URZ+0x40], R3 ;  /* 0x00004003570085a7 */ /* 0x000ea400080010ff */
[----:B--2---:R-:W-:Y:S05]  /*4b80*/  @!P0 BRA `(.L_x_78) ;  /* 0xfffffffc00f08947 */ /* 0x004fea000383ffff */
[----:B------:R-:W-:Y:S05]  /*4b90*/  BRA `(.L_x_79) ;  /* 0xffffffdc00ec7947 */ /* 0x000fea000383ffff */
.L_x_49:
[----:B------:R-:W-:-:S07]  /*4ba0*/  MOV R5, R4 ;  /* 0x0000000400057202 */ /* 0x000fce0000000f00 */
.L_x_80:
[----:B-1----:R1:W2:Y:S02]  /*4bb0*/  SYNCS.PHASECHK.TRANS64.TRYWAIT P0, [R3+URZ+0x50], R5 ;  /* 0x00005005030075a7 */ /* 0x0022a400080011ff */
[----:B--2---:R-:W-:Y:S05]  /*4bc0*/  @!P0 NANOSLEEP.SYNCS 0x989680 ;  /* 0x009896800000895d */ /* 0x004fea0003900000 */
[----:B------:R-:W2:Y:S02]  /*4bd0*/  @!P0 SYNCS.PHASECHK.TRANS64 P0, [R3+URZ+0x50], R5 ;  /* 0x00005005030085a7 */ /* 0x000ea400080010ff */
[----:B--2---:R-:W-:Y:S05]  /*4be0*/  @!P0 BRA `(.L_x_80) ;  /* 0xfffffffc00f08947 */ /* 0x004fea000383ffff */
[----:B------:R-:W-:Y:S05]  /*4bf0*/  BRA `(.L_x_81) ;  /* 0xfffffff4002c7947 */ /* 0x000fea000383ffff */
        .weak           $__internal_0_$__cuda_sm10x_tcgen05_guardrail_trap_col_being_dealloced_not_returned_by_alloc
        .type           $__internal_0_$__cuda_sm10x_tcgen05_guardrail_trap_col_being_dealloced_not_returned_by_alloc,@function
        .size           $__internal_0_$__cuda_sm10x_tcgen05_guardrail_trap_col_being_dealloced_not_returned_by_alloc,($__internal_1_$__cuda_sm10x_tcgen05_guardrail_trap_phase_invalid_during_alloc - $__internal_0_$__cuda_sm10x_tcgen05_guardrail_trap_col_being_dealloced_not_returned_by_alloc)
$__internal_0_$__cuda_sm10x_tcgen05_guardrail_trap_col_being_dealloced_not_returned_by_alloc:
[----:B------:R-:W-:Y:S05]  /*4c00*/  BPT.TRAP 0x1 ;  /* 0x000000040000795c */ /* 0x000fea0000300000 */
[----:B------:R-:W-:-:S04]  /*4c10*/  HFMA2 R3, -RZ, RZ, 0, 0 ;  /* 0x00000000ff037431 */ /* 0x000fc800000001ff */
[----:B------:R-:W-:Y:S05]  /*4c20*/  RET.REL.NODEC R2 `(kernel_cutlass_kernel_cudnngrouped_gemmgrouped_gemm_swiglugrouped_gemm_swiglu_quantBlockScaledContiguousGroupedGemmKernel_object_at__TiledMMA_ThrLayoutVMNK11110000_PermutationMNK____MMAAt_0) ;  /* 0xffffffb002f47950 */ /* 0x000fea0003c3ffff */
        .weak           $__internal_1_$__cuda_sm10x_tcgen05_guardrail_trap_phase_invalid_during_alloc
        .type           $__internal_1_$__cuda_sm10x_tcgen05_guardrail_trap_phase_invalid_during_alloc,@function
        .size           $__internal_1_$__cuda_sm10x_tcgen05_guardrail_trap_phase_invalid_during_alloc,($__internal_2_$__cuda_sm10x_tcgen05_guardrail_trap_unallocated_columns_being_dealloced - $__internal_1_$__cuda_sm10x_tcgen05_guardrail_trap_phase_invalid_during_alloc)
$__internal_1_$__cuda_sm10x_tcgen05_guardrail_trap_phase_invalid_during_alloc:
[----:B------:R-:W-:Y:S05]  /*4c30*/  BPT.TRAP 0x1 ;  /* 0x000000040000795c */ /* 0x000fea0000300000 */
[----:B------:R-:W-:-:S04]  /*4c40*/  MOV R3, 0x0 ;  /* 0x0000000000037802 */ /* 0x000fc80000000f00 */
[----:B------:R-:W-:Y:S05]  /*4c50*/  RET.REL.NODEC R2 `(kernel_cutlass_kernel_cudnngrouped_gemmgrouped_gemm_swiglugrouped_gemm_swiglu_quantBlockScaledContiguousGroupedGemmKernel_object_at__TiledMMA_ThrLayoutVMNK11110000_PermutationMNK____MMAAt_0) ;  /* 0xffffffb002e87950 */ /* 0x000fea0003c3ffff */
        .weak           $__internal_2_$__cuda_sm10x_tcgen05_guardrail_trap_unallocated_columns_being_dealloced
        .type           $__internal_2_$__cuda_sm10x_tcgen05_guardrail_trap_unallocated_columns_being_dealloced,@function
        .size           $__internal_2_$__cuda_sm10x_tcgen05_guardrail_trap_unallocated_columns_being_dealloced,(.L_x_85 - $__internal_2_$__cuda_sm10x_tcgen05_guardrail_trap_unallocated_columns_being_dealloced)
$__internal_2_$__cuda_sm10x_tcgen05_guardrail_trap_unallocated_columns_being_dealloced:
[----:B------:R-:W-:Y:S05]  /*4c60*/  BPT.TRAP 0x1 ;  /* 0x000000040000795c */ /* 0x000fea0000300000 */
[----:B------:R-:W-:-:S04]  /*4c70*/  HFMA2 R3, -RZ, RZ, 0, 0 ;  /* 0x00000000ff037431 */ /* 0x000fc800000001ff */
[----:B------:R-:W-:Y:S05]  /*4c80*/  RET.REL.NODEC R2 `(kernel_cutlass_kernel_cudnngrouped_gemmgrouped_gemm_swiglugrouped_gemm_swiglu_quantBlockScaledContiguousGroupedGemmKernel_object_at__TiledMMA_ThrLayoutVMNK11110000_PermutationMNK____MMAAt_0) ;  /* 0xffffffb002dc7950 */ /* 0x000fea0003c3ffff */
.L_x_82:
[----:B------:R-:W-:-:S00]  /*4c90*/  BRA `(.L_x_82) ;  /* 0xfffffffc00fc7947 */ /* 0x000fc0000383ffff */
[----:B------:R-:W-:-:S00]  /*4ca0*/  NOP ;  /* 0x0000000000007918 */ /* 0x000fc00000000000 */
        /* <DEDUP_REMOVED lines=13> */
.L_x_85:


//--------------------- .nv.shared.kernel_cutlass_kernel_cudnngrouped_gemmgrouped_gemm_swiglugrouped_gemm_swiglu_quantBlockScaledContiguousGroupedGemmKernel_object_at__TiledMMA_ThrLayoutVMNK11110000_PermutationMNK____MMAAt_0 --------------------------
	.section	.nv.shared.kernel_cutlass_kernel_cudnngrouped_gemmgrouped_gemm_swiglugrouped_gemm_swiglu_quantBlockScaledContiguousGroupedGemmKernel_object_at__TiledMMA_ThrLayoutVMNK11110000_PermutationMNK____MMAAt_0,"aw",@nobits
	.sectionflags	@""
	.align	1024
	.zero		1024


//--------------------- .nv.shared.reserved.0     --------------------------
	.section	.nv.shared.reserved.0,"aw",@nobits
	.align	8
	.weak		__nv_reservedSMEM_offset_0_alias
	.size		__nv_reservedSMEM_offset_0_alias, 0, 64
	.other		__nv_reservedSMEM_offset_0_alias,@"STO_CUDA_RESERVED_SHARED STV_DEFAULT"
__nv_reservedSMEM_offset_0_alias:
	.zero		0
.nv.shared.reserved.0:
	.zero		64
	.weak		__nv_reservedSMEM_allocation_phase
	.type		__nv_reservedSMEM_allocation_phase,@object
	.size		__nv_reservedSMEM_allocation_phase,(.L_0 - __nv_reservedSMEM_allocation_phase)
__nv_reservedSMEM_allocation_phase:
	.zero		1
.L_0:
	.zero		7
	.weak		__nv_reservedSMEM_devtool_atexit_pc
	.type		__nv_reservedSMEM_devtool_atexit_pc,@object
	.size		__nv_reservedSMEM_devtool_atexit_pc,(__nv_reservedSMEM_allocation_mask - __nv_reservedSMEM_devtool_atexit_pc)
__nv_reservedSMEM_devtool_atexit_pc:
	.zero		8
	.weak		__nv_reservedSMEM_allocation_mask
	.type		__nv_reservedSMEM_allocation_mask,@object
	.size		__nv_reservedSMEM_allocation_mask,(.L_2 - __nv_reservedSMEM_allocation_mask)
__nv_reservedSMEM_allocation_mask:
	.zero		4
.L_2:


//--------------------- .nv.constant0.kernel_cutlass_kernel_cudnngrouped_gemmgrouped_gemm_swiglugrouped_gemm_swiglu_quantBlockScaledContiguousGroupedGemmKernel_object_at__TiledMMA_ThrLayoutVMNK11110000_PermutationMNK____MMAAt_0 --------------------------
	.section	.nv.constant0.kernel_cutlass_kernel_cudnngrouped_gemmgrouped_gemm_swiglugrouped_gemm_swiglu_quantBlockScaledContiguousGroupedGemmKernel_object_at__TiledMMA_ThrLayoutVMNK11110000_PermutationMNK____MMAAt_0,"a",@progbits
	.sectionflags	@""
	.align	4
.nv.constant0.kernel_cutlass_kernel_cudnngrouped_gemmgrouped_gemm_swiglugrouped_gemm_swiglu_quantBlockScaledContiguousGroupedGemmKernel_object_at__TiledMMA_ThrLayoutVMNK11110000_PermutationMNK____MMAAt_0:
	.zero		1924


//--------------------- SYMBOLS --------------------------

	.type		.nv.reservedSmem.offset0,@object
	.size		.nv.reservedSmem.offset0,0x4
	.type		.nv.reservedSmem.cap,@object
	.size		.nv.reservedSmem.cap,0x4
